//
// Generated by NVIDIA NVVM Compiler
//
// Compiler Build ID: CL-36424714
// Cuda compilation tools, release 13.0, V13.0.88
// Based on NVVM 20.0.0
//

.version 9.0
.target sm_100
.address_size 64

	// .globl	_Z9CUDA_MAINPiS_S_S_iiii
.func  (.param .align 16 .b8 func_retval0[16]) __internal_trig_reduction_slowpathd
(
	.param .b64 __internal_trig_reduction_slowpathd_param_0
)
;
// _ZZ10FourierDCTPiS_S_iiiiiiE7tempmtr has been demoted
// _ZZ10FourierDCTPiS_S_iiiiiiE8tempmtr2 has been demoted
// _ZZ10FourierDCTPiS_S_iiiiiiE7matrixS has been demoted
// _ZZ17InverseFourierDCTPiS_iiiiiE7tempmtr has been demoted
// _ZZ17InverseFourierDCTPiS_iiiiiE8tempmtr2 has been demoted
// _ZZ17InverseFourierDCTPiS_iiiiiE7matrixS has been demoted
// _ZZ9CUDA_MAINPiS_S_S_iiiiE7omatrix has been demoted
.global .align 8 .b8 __cudart_i2opi_d[144] = {8, 93, 141, 31, 177, 95, 251, 107, 234, 146, 82, 138, 247, 57, 7, 61, 123, 241, 229, 235, 199, 186, 39, 117, 45, 234, 95, 158, 102, 63, 70, 79, 183, 9, 203, 39, 207, 126, 54, 109, 31, 109, 10, 90, 139, 17, 47, 239, 15, 152, 5, 222, 255, 151, 248, 31, 59, 40, 249, 189, 139, 95, 132, 156, 244, 57, 83, 131, 57, 214, 145, 57, 65, 126, 95, 180, 38, 112, 156, 233, 132, 68, 187, 46, 245, 53, 130, 232, 62, 167, 41, 177, 28, 235, 29, 254, 28, 146, 209, 9, 234, 46, 73, 6, 224, 210, 77, 66, 58, 110, 36, 183, 97, 197, 187, 222, 171, 99, 81, 254, 65, 144, 67, 60, 153, 149, 98, 219, 192, 221, 52, 245, 209, 87, 39, 252, 41, 21, 68, 78, 110, 131, 249, 162};
.global .align 16 .b8 __cudart_sin_cos_coeffs[128] = {70, 210, 176, 44, 241, 229, 90, 190, 146, 227, 172, 105, 227, 29, 199, 62, 161, 98, 219, 25, 160, 1, 42, 191, 24, 8, 17, 17, 17, 17, 129, 63, 84, 85, 85, 85, 85, 85, 197, 191, 0, 0, 0, 0, 0, 0, 0, 0, 0, 0, 0, 0, 0, 0, 0, 0, 100, 129, 253, 32, 131, 255, 168, 189, 40, 133, 239, 193, 167, 238, 33, 62, 217, 230, 6, 142, 79, 126, 146, 190, 233, 188, 221, 25, 160, 1, 250, 62, 71, 93, 193, 22, 108, 193, 86, 191, 81, 85, 85, 85, 85, 85, 165, 63, 0, 0, 0, 0, 0, 0, 224, 191, 0, 0, 0, 0, 0, 0, 240, 63};

.visible .entry _Z9CUDA_MAINPiS_S_S_iiii(
	.param .u64 .ptr .align 1 _Z9CUDA_MAINPiS_S_S_iiii_param_0,
	.param .u64 .ptr .align 1 _Z9CUDA_MAINPiS_S_S_iiii_param_1,
	.param .u64 .ptr .align 1 _Z9CUDA_MAINPiS_S_S_iiii_param_2,
	.param .u64 .ptr .align 1 _Z9CUDA_MAINPiS_S_S_iiii_param_3,
	.param .u32 _Z9CUDA_MAINPiS_S_S_iiii_param_4,
	.param .u32 _Z9CUDA_MAINPiS_S_S_iiii_param_5,
	.param .u32 _Z9CUDA_MAINPiS_S_S_iiii_param_6,
	.param .u32 _Z9CUDA_MAINPiS_S_S_iiii_param_7
)
{
	.reg .pred 	%p<56>;
	.reg .b32 	%r<174>;
	.reg .b32 	%f<61>;
	.reg .b64 	%rd<49>;
	.reg .b64 	%fd<160>;
	// demoted variable
	.shared .align 4 .b8 _ZZ10FourierDCTPiS_S_iiiiiiE7tempmtr[256];
	// demoted variable
	.shared .align 4 .b8 _ZZ10FourierDCTPiS_S_iiiiiiE8tempmtr2[256];
	// demoted variable
	.shared .align 4 .b8 _ZZ10FourierDCTPiS_S_iiiiiiE7matrixS[256];
	// demoted variable
	.shared .align 4 .b8 _ZZ17InverseFourierDCTPiS_iiiiiE7tempmtr[256];
	// demoted variable
	.shared .align 4 .b8 _ZZ17InverseFourierDCTPiS_iiiiiE8tempmtr2[256];
	// demoted variable
	.shared .align 4 .b8 _ZZ17InverseFourierDCTPiS_iiiiiE7matrixS[256];
	// demoted variable
	.shared .align 4 .b8 _ZZ9CUDA_MAINPiS_S_S_iiiiE7omatrix[256];
	ld.param.u64 	%rd8, [_Z9CUDA_MAINPiS_S_S_iiii_param_0];
	ld.param.u64 	%rd9, [_Z9CUDA_MAINPiS_S_S_iiii_param_3];
	ld.param.u32 	%r58, [_Z9CUDA_MAINPiS_S_S_iiii_param_4];
	ld.param.u32 	%r61, [_Z9CUDA_MAINPiS_S_S_iiii_param_5];
	ld.param.u32 	%r59, [_Z9CUDA_MAINPiS_S_S_iiii_param_6];
	ld.param.u32 	%r60, [_Z9CUDA_MAINPiS_S_S_iiii_param_7];
	cvta.to.global.u64 	%rd1, %rd9;
	cvta.to.global.u64 	%rd2, %rd8;
	mov.u32 	%r1, %tid.x;
	mov.u32 	%r2, %tid.y;
	mov.u32 	%r62, %ctaid.x;
	mov.u32 	%r63, %ntid.x;
	mad.lo.s32 	%r3, %r62, %r63, %r1;
	mov.u32 	%r64, %ctaid.y;
	mov.u32 	%r65, %ntid.y;
	mad.lo.s32 	%r4, %r64, %r65, %r2;
	mad.lo.s32 	%r5, %r61, %r62, %r64;
	mul.lo.s32 	%r6, %r59, %r3;
	add.s32 	%r66, %r6, %r4;
	mul.wide.s32 	%rd10, %r66, 4;
	add.s64 	%rd3, %rd2, %rd10;
	ld.global.u32 	%r158, [%rd3];
	setp.lt.s32 	%p4, %r3, %r59;
	setp.lt.s32 	%p5, %r4, %r60;
	or.pred  	%p6, %p4, %p5;
	@%p6 bra 	$L__BB0_2;
	add.s32 	%r67, %r59, -1;
	mul.lo.s32 	%r68, %r67, %r59;
	cvt.s64.s32 	%rd11, %r68;
	cvt.s64.s32 	%rd12, %r60;
	add.s64 	%rd13, %rd12, %rd11;
	shl.b64 	%rd14, %rd13, 2;
	add.s64 	%rd15, %rd2, %rd14;
	ld.global.u32 	%r158, [%rd15+-4];
$L__BB0_2:
	setp.lt.s32 	%p7, %r3, %r59;
	setp.ge.s32 	%p8, %r4, %r60;
	or.pred  	%p9, %p7, %p8;
	@%p9 bra 	$L__BB0_4;
	add.s32 	%r69, %r59, -1;
	mad.lo.s32 	%r70, %r69, %r59, %r4;
	mul.wide.s32 	%rd16, %r70, 4;
	add.s64 	%rd17, %rd2, %rd16;
	ld.global.u32 	%r158, [%rd17];
$L__BB0_4:
	setp.lt.s32 	%p10, %r4, %r60;
	setp.ge.s32 	%p11, %r3, %r59;
	or.pred  	%p12, %p11, %p10;
	@%p12 bra 	$L__BB0_6;
	cvt.s64.s32 	%rd18, %r6;
	cvt.s64.s32 	%rd19, %r60;
	add.s64 	%rd20, %rd19, %rd18;
	shl.b64 	%rd21, %rd20, 2;
	add.s64 	%rd22, %rd2, %rd21;
	ld.global.u32 	%r158, [%rd22+-4];
$L__BB0_6:
	add.s32 	%r72, %r158, -128;
	shl.b32 	%r74, %r1, 3;
	add.s32 	%r14, %r74, %r2;
	shl.b32 	%r76, %r14, 2;
	mov.u32 	%r77, _ZZ10FourierDCTPiS_S_iiiiiiE7matrixS;
	add.s32 	%r15, %r77, %r76;
	st.shared.u32 	[%r15], %r72;
	bar.sync 	0;
	shl.b32 	%r16, %r1, 1;
	or.b32  	%r17, %r16, 1;
	mov.u32 	%r78, _ZZ10FourierDCTPiS_S_iiiiiiE7tempmtr;
	add.s32 	%r18, %r78, %r76;
	or.b32  	%r19, %r1, %r2;
	setp.lt.u32 	%p13, %r1, 8;
	setp.lt.u32 	%p14, %r2, 8;
	mov.f64 	%fd26, 0d0000000000000000;
	mov.f64 	%fd27, 0d7FF0000000000000;
	mul.rn.f64 	%fd1, %fd27, %fd26;
	and.b32  	%r79, %r19, 1;
	setp.eq.b32 	%p15, %r79, 1;
	not.pred 	%p16, %p15;
	and.pred  	%p17, %p16, %p13;
	and.pred  	%p1, %p17, %p14;
	and.b32  	%r80, %r19, 3;
	setp.eq.s32 	%p18, %r80, 0;
	and.pred  	%p19, %p18, %p13;
	and.pred  	%p2, %p19, %p14;
	and.b32  	%r81, %r19, 7;
	setp.eq.s32 	%p20, %r81, 0;
	and.pred  	%p21, %p20, %p13;
	and.pred  	%p3, %p21, %p14;
	mov.b32 	%r160, 0;
	mov.u64 	%rd25, __cudart_sin_cos_coeffs;
$L__BB0_7:
	mul.lo.s32 	%r83, %r2, %r160;
	shl.b32 	%r84, %r83, 1;
	add.s32 	%r85, %r84, %r160;
	cvt.rn.f64.u32 	%fd28, %r85;
	mul.f64 	%fd29, %fd28, 0d400921FB54442D18;
	mul.f64 	%fd2, %fd29, 0d3FB0000000000000;
	mul.f64 	%fd30, %fd2, 0d3FE45F306DC9C883;
	cvt.rni.s32.f64 	%r21, %fd30;
	cvt.rn.f64.s32 	%fd31, %r21;
	fma.rn.f64 	%fd32, %fd31, 0dBFF921FB54442D18, %fd2;
	fma.rn.f64 	%fd33, %fd31, 0dBC91A62633145C00, %fd32;
	fma.rn.f64 	%fd3, %fd31, 0dB97B839A252049C0, %fd33;
	mov.b32 	%r161, 0;
$L__BB0_8:
	ld.shared.u32 	%r23, [%r15];
	mul.lo.s32 	%r87, %r161, %r17;
	cvt.rn.f64.u32 	%fd34, %r87;
	mul.f64 	%fd35, %fd34, 0d400921FB54442D18;
	mul.f64 	%fd4, %fd35, 0d3FB0000000000000;
	setp.eq.f64 	%p22, %fd4, 0d7FF0000000000000;
	mov.b32 	%r163, 1;
	mov.f64 	%fd153, %fd1;
	@%p22 bra 	$L__BB0_12;
	mul.f64 	%fd36, %fd4, 0d3FE45F306DC9C883;
	cvt.rni.s32.f64 	%r162, %fd36;
	cvt.rn.f64.s32 	%fd37, %r162;
	fma.rn.f64 	%fd38, %fd37, 0dBFF921FB54442D18, %fd4;
	fma.rn.f64 	%fd39, %fd37, 0dBC91A62633145C00, %fd38;
	fma.rn.f64 	%fd153, %fd37, 0dB97B839A252049C0, %fd39;
	setp.ltu.f64 	%p23, %fd4, 0d41E0000000000000;
	@%p23 bra 	$L__BB0_11;
	{ // callseq 0, 0
	.param .b64 param0;
	st.param.f64 	[param0], %fd4;
	.param .align 16 .b8 retval0[16];
	call.uni (retval0), 
	__internal_trig_reduction_slowpathd, 
	(
	param0
	);
	ld.param.f64 	%fd153, [retval0];
	ld.param.b32 	%r162, [retval0+8];
	} // callseq 0
$L__BB0_11:
	add.s32 	%r163, %r162, 1;
$L__BB0_12:
	mov.f64 	%fd41, 0d0000000000000000;
	mul.rn.f64 	%fd155, %fd2, %fd41;
	setp.eq.f64 	%p24, %fd2, 0d7FF0000000000000;
	shl.b32 	%r90, %r163, 6;
	cvt.u64.u32 	%rd23, %r90;
	and.b64  	%rd24, %rd23, 64;
	add.s64 	%rd26, %rd25, %rd24;
	mul.rn.f64 	%fd42, %fd153, %fd153;
	and.b32  	%r91, %r163, 1;
	setp.eq.b32 	%p25, %r91, 1;
	selp.f64 	%fd43, 0dBDA8FF8320FD8164, 0d3DE5DB65F9785EBA, %p25;
	ld.global.nc.v2.f64 	{%fd44, %fd45}, [%rd26];
	fma.rn.f64 	%fd46, %fd43, %fd42, %fd44;
	fma.rn.f64 	%fd47, %fd46, %fd42, %fd45;
	ld.global.nc.v2.f64 	{%fd48, %fd49}, [%rd26+16];
	fma.rn.f64 	%fd50, %fd47, %fd42, %fd48;
	fma.rn.f64 	%fd51, %fd50, %fd42, %fd49;
	ld.global.nc.v2.f64 	{%fd52, %fd53}, [%rd26+32];
	fma.rn.f64 	%fd54, %fd51, %fd42, %fd52;
	fma.rn.f64 	%fd55, %fd54, %fd42, %fd53;
	fma.rn.f64 	%fd56, %fd55, %fd153, %fd153;
	fma.rn.f64 	%fd57, %fd55, %fd42, 0d3FF0000000000000;
	selp.f64 	%fd58, %fd57, %fd56, %p25;
	and.b32  	%r92, %r163, 2;
	setp.eq.s32 	%p26, %r92, 0;
	sub.f64 	%fd59, %fd41, %fd58;
	selp.f64 	%fd60, %fd58, %fd59, %p26;
	cvt.rn.f64.s32 	%fd61, %r23;
	mul.f64 	%fd10, %fd60, %fd61;
	mov.b32 	%r165, 1;
	@%p24 bra 	$L__BB0_16;
	setp.ltu.f64 	%p27, %fd2, 0d41E0000000000000;
	mov.f64 	%fd155, %fd3;
	mov.u32 	%r164, %r21;
	@%p27 bra 	$L__BB0_15;
	{ // callseq 1, 0
	.param .b64 param0;
	st.param.f64 	[param0], %fd2;
	.param .align 16 .b8 retval0[16];
	call.uni (retval0), 
	__internal_trig_reduction_slowpathd, 
	(
	param0
	);
	ld.param.f64 	%fd155, [retval0];
	ld.param.b32 	%r164, [retval0+8];
	} // callseq 1
$L__BB0_15:
	add.s32 	%r165, %r164, 1;
$L__BB0_16:
	shl.b32 	%r94, %r165, 6;
	cvt.u64.u32 	%rd27, %r94;
	and.b64  	%rd28, %rd27, 64;
	add.s64 	%rd30, %rd25, %rd28;
	mul.rn.f64 	%fd63, %fd155, %fd155;
	and.b32  	%r95, %r165, 1;
	setp.eq.b32 	%p28, %r95, 1;
	selp.f64 	%fd64, 0dBDA8FF8320FD8164, 0d3DE5DB65F9785EBA, %p28;
	ld.global.nc.v2.f64 	{%fd65, %fd66}, [%rd30];
	fma.rn.f64 	%fd67, %fd64, %fd63, %fd65;
	fma.rn.f64 	%fd68, %fd67, %fd63, %fd66;
	ld.global.nc.v2.f64 	{%fd69, %fd70}, [%rd30+16];
	fma.rn.f64 	%fd71, %fd68, %fd63, %fd69;
	fma.rn.f64 	%fd72, %fd71, %fd63, %fd70;
	ld.global.nc.v2.f64 	{%fd73, %fd74}, [%rd30+32];
	fma.rn.f64 	%fd75, %fd72, %fd63, %fd73;
	fma.rn.f64 	%fd76, %fd75, %fd63, %fd74;
	fma.rn.f64 	%fd77, %fd76, %fd155, %fd155;
	fma.rn.f64 	%fd78, %fd76, %fd63, 0d3FF0000000000000;
	selp.f64 	%fd79, %fd78, %fd77, %p28;
	and.b32  	%r96, %r165, 2;
	setp.eq.s32 	%p29, %r96, 0;
	mov.f64 	%fd80, 0d0000000000000000;
	sub.f64 	%fd81, %fd80, %fd79;
	selp.f64 	%fd82, %fd79, %fd81, %p29;
	mul.f64 	%fd83, %fd10, %fd82;
	cvt.rn.f32.f64 	%f3, %fd83;
	st.shared.f32 	[%r18], %f3;
	bar.sync 	0;
	not.pred 	%p30, %p1;
	@%p30 bra 	$L__BB0_18;
	ld.shared.f32 	%f4, [%r18+4];
	ld.shared.f32 	%f5, [%r18+32];
	add.f32 	%f6, %f4, %f5;
	ld.shared.f32 	%f7, [%r18+36];
	add.f32 	%f8, %f6, %f7;
	ld.shared.f32 	%f9, [%r18];
	add.f32 	%f10, %f9, %f8;
	st.shared.f32 	[%r18], %f10;
$L__BB0_18:
	bar.sync 	0;
	not.pred 	%p31, %p2;
	@%p31 bra 	$L__BB0_20;
	ld.shared.f32 	%f11, [%r18+8];
	ld.shared.f32 	%f12, [%r18+64];
	add.f32 	%f13, %f11, %f12;
	ld.shared.f32 	%f14, [%r18+72];
	add.f32 	%f15, %f13, %f14;
	ld.shared.f32 	%f16, [%r18];
	add.f32 	%f17, %f16, %f15;
	st.shared.f32 	[%r18], %f17;
$L__BB0_20:
	bar.sync 	0;
	not.pred 	%p32, %p3;
	@%p32 bra 	$L__BB0_22;
	ld.shared.f32 	%f18, [%r18+16];
	ld.shared.f32 	%f19, [%r18+128];
	add.f32 	%f20, %f18, %f19;
	ld.shared.f32 	%f21, [%r18+144];
	add.f32 	%f22, %f20, %f21;
	ld.shared.f32 	%f23, [%r18];
	add.f32 	%f24, %f23, %f22;
	st.shared.f32 	[%r18], %f24;
$L__BB0_22:
	bar.sync 	0;
	ld.shared.f32 	%f25, [_ZZ10FourierDCTPiS_S_iiiiiiE7tempmtr];
	cvt.f64.f32 	%fd84, %f25;
	or.b32  	%r97, %r161, %r160;
	setp.eq.s32 	%p33, %r97, 0;
	selp.f64 	%fd85, 0d3FC0000000000000, 0d3FC6A09E60000000, %p33;
	setp.eq.s32 	%p34, %r161, 0;
	setp.eq.s32 	%p35, %r160, 0;
	selp.f64 	%fd86, %fd85, 0d3FD0000000000000, %p34;
	selp.f64 	%fd87, %fd85, %fd86, %p35;
	mul.f64 	%fd88, %fd87, %fd84;
	cvt.rn.f32.f64 	%f26, %fd88;
	shl.b32 	%r98, %r161, 3;
	add.s32 	%r99, %r98, %r160;
	shl.b32 	%r100, %r99, 2;
	mov.u32 	%r101, _ZZ10FourierDCTPiS_S_iiiiiiE8tempmtr2;
	add.s32 	%r102, %r101, %r100;
	st.shared.f32 	[%r102], %f26;
	add.s32 	%r161, %r161, 1;
	setp.ne.s32 	%p36, %r161, 8;
	@%p36 bra 	$L__BB0_8;
	add.s32 	%r160, %r160, 1;
	setp.ne.s32 	%p37, %r160, 8;
	@%p37 bra 	$L__BB0_7;
	ld.param.u64 	%rd48, [_Z9CUDA_MAINPiS_S_S_iiii_param_2];
	ld.param.u64 	%rd47, [_Z9CUDA_MAINPiS_S_S_iiii_param_1];
	shl.b32 	%r103, %r14, 2;
	add.s32 	%r105, %r101, %r103;
	ld.shared.f32 	%f27, [%r105];
	cvta.to.global.u64 	%rd31, %rd48;
	mul.wide.u32 	%rd32, %r14, 4;
	add.s64 	%rd4, %rd31, %rd32;
	ld.global.u32 	%r106, [%rd4];
	cvt.rn.f32.s32 	%f28, %r106;
	div.rn.f32 	%f29, %f27, %f28;
	mov.f32 	%f30, 0f3F000000;
	copysign.f32 	%f31, %f29, %f30;
	add.rz.f32 	%f32, %f29, %f31;
	cvt.rzi.f32.f32 	%f33, %f32;
	cvt.rzi.s32.f32 	%r107, %f33;
	mov.u32 	%r108, _ZZ9CUDA_MAINPiS_S_S_iiiiE7omatrix;
	add.s32 	%r35, %r108, %r103;
	st.shared.u32 	[%r35], %r107;
	bar.sync 	0;
	ld.shared.u32 	%r109, [%r35];
	st.global.u32 	[%rd3], %r109;
	setp.ge.s32 	%p38, %r14, %r58;
	mad.lo.s32 	%r110, %r5, %r58, %r14;
	cvta.to.global.u64 	%rd33, %rd47;
	mul.wide.s32 	%rd34, %r110, 4;
	add.s64 	%rd5, %rd33, %rd34;
	@%p38 bra 	$L__BB0_26;
	shl.b32 	%r111, %r14, 1;
	mul.wide.u32 	%rd35, %r111, 4;
	add.s64 	%rd36, %rd1, %rd35;
	ld.global.u32 	%r112, [%rd36];
	ld.global.u32 	%r113, [%rd36+4];
	shl.b32 	%r114, %r112, 3;
	add.s32 	%r115, %r114, %r113;
	shl.b32 	%r116, %r115, 2;
	add.s32 	%r118, %r108, %r116;
	ld.shared.u32 	%r119, [%r118];
	st.global.u32 	[%rd5], %r119;
$L__BB0_26:
	setp.ge.s32 	%p39, %r14, %r58;
	mov.b32 	%r120, 0;
	st.shared.u32 	[%r35], %r120;
	bar.sync 	0;
	@%p39 bra 	$L__BB0_28;
	shl.b32 	%r121, %r14, 1;
	mul.wide.u32 	%rd37, %r121, 4;
	add.s64 	%rd38, %rd1, %rd37;
	ld.global.u32 	%r122, [%rd38];
	ld.global.u32 	%r123, [%rd38+4];
	ld.global.u32 	%r124, [%rd5];
	shl.b32 	%r125, %r122, 3;
	add.s32 	%r126, %r125, %r123;
	shl.b32 	%r127, %r126, 2;
	add.s32 	%r129, %r108, %r127;
	st.shared.u32 	[%r129], %r124;
$L__BB0_28:
	ld.shared.u32 	%r131, [%r35];
	st.global.u32 	[%rd3], %r131;
	ld.global.u32 	%r132, [%rd4];
	mul.lo.s32 	%r133, %r132, %r131;
	mov.u32 	%r135, _ZZ17InverseFourierDCTPiS_iiiiiE7matrixS;
	add.s32 	%r36, %r135, %r103;
	st.shared.u32 	[%r36], %r133;
	bar.sync 	0;
	setp.eq.s32 	%p40, %r1, 0;
	setp.eq.s32 	%p41, %r2, 0;
	setp.eq.s32 	%p42, %r19, 0;
	selp.f32 	%f34, 0f3F000000, 0f3F3504F3, %p42;
	selp.f32 	%f35, %f34, 0f3F800000, %p41;
	selp.f32 	%f1, %f34, %f35, %p40;
	mov.u32 	%r136, _ZZ17InverseFourierDCTPiS_iiiiiE7tempmtr;
	add.s32 	%r37, %r136, %r103;
	mov.b32 	%r166, 0;
	mov.u64 	%rd41, __cudart_sin_cos_coeffs;
$L__BB0_29:
	shl.b32 	%r138, %r166, 1;
	or.b32  	%r39, %r138, 1;
	mad.lo.s32 	%r139, %r2, %r138, %r2;
	cvt.rn.f64.u32 	%fd89, %r139;
	mul.f64 	%fd90, %fd89, 0d400921FB54442D18;
	mul.f64 	%fd14, %fd90, 0d3FB0000000000000;
	mul.f64 	%fd91, %fd14, 0d3FE45F306DC9C883;
	cvt.rni.s32.f64 	%r40, %fd91;
	cvt.rn.f64.s32 	%fd92, %r40;
	fma.rn.f64 	%fd93, %fd92, 0dBFF921FB54442D18, %fd14;
	fma.rn.f64 	%fd94, %fd92, 0dBC91A62633145C00, %fd93;
	fma.rn.f64 	%fd15, %fd92, 0dB97B839A252049C0, %fd94;
	mov.f64 	%fd95, 0d0000000000000000;
	mul.rn.f64 	%fd16, %fd14, %fd95;
	shl.b32 	%r140, %r166, 2;
	mov.u32 	%r141, _ZZ17InverseFourierDCTPiS_iiiiiE8tempmtr2;
	add.s32 	%r168, %r141, %r140;
	mov.b32 	%r169, 1;
	mov.u32 	%r167, %r1;
$L__BB0_30:
	ld.shared.u32 	%r143, [%r36];
	cvt.rn.f32.s32 	%f36, %r143;
	mul.f32 	%f2, %f1, %f36;
	cvt.rn.f64.u32 	%fd96, %r167;
	mul.f64 	%fd97, %fd96, 0d400921FB54442D18;
	mul.f64 	%fd17, %fd97, 0d3FB0000000000000;
	setp.eq.f64 	%p43, %fd17, 0d7FF0000000000000;
	mov.b32 	%r171, 1;
	mov.f64 	%fd157, %fd1;
	@%p43 bra 	$L__BB0_34;
	mul.f64 	%fd98, %fd17, 0d3FE45F306DC9C883;
	cvt.rni.s32.f64 	%r170, %fd98;
	cvt.rn.f64.s32 	%fd99, %r170;
	fma.rn.f64 	%fd100, %fd99, 0dBFF921FB54442D18, %fd17;
	fma.rn.f64 	%fd101, %fd99, 0dBC91A62633145C00, %fd100;
	fma.rn.f64 	%fd157, %fd99, 0dB97B839A252049C0, %fd101;
	setp.ltu.f64 	%p44, %fd17, 0d41E0000000000000;
	@%p44 bra 	$L__BB0_33;
	{ // callseq 2, 0
	.param .b64 param0;
	st.param.f64 	[param0], %fd17;
	.param .align 16 .b8 retval0[16];
	call.uni (retval0), 
	__internal_trig_reduction_slowpathd, 
	(
	param0
	);
	ld.param.f64 	%fd157, [retval0];
	ld.param.b32 	%r170, [retval0+8];
	} // callseq 2
$L__BB0_33:
	add.s32 	%r171, %r170, 1;
$L__BB0_34:
	setp.eq.f64 	%p45, %fd14, 0d7FF0000000000000;
	shl.b32 	%r146, %r171, 6;
	cvt.u64.u32 	%rd39, %r146;
	and.b64  	%rd40, %rd39, 64;
	add.s64 	%rd42, %rd41, %rd40;
	mul.rn.f64 	%fd103, %fd157, %fd157;
	and.b32  	%r147, %r171, 1;
	setp.eq.b32 	%p46, %r147, 1;
	selp.f64 	%fd104, 0dBDA8FF8320FD8164, 0d3DE5DB65F9785EBA, %p46;
	ld.global.nc.v2.f64 	{%fd105, %fd106}, [%rd42];
	fma.rn.f64 	%fd107, %fd104, %fd103, %fd105;
	fma.rn.f64 	%fd108, %fd107, %fd103, %fd106;
	ld.global.nc.v2.f64 	{%fd109, %fd110}, [%rd42+16];
	fma.rn.f64 	%fd111, %fd108, %fd103, %fd109;
	fma.rn.f64 	%fd112, %fd111, %fd103, %fd110;
	ld.global.nc.v2.f64 	{%fd113, %fd114}, [%rd42+32];
	fma.rn.f64 	%fd115, %fd112, %fd103, %fd113;
	fma.rn.f64 	%fd116, %fd115, %fd103, %fd114;
	fma.rn.f64 	%fd117, %fd116, %fd157, %fd157;
	fma.rn.f64 	%fd118, %fd116, %fd103, 0d3FF0000000000000;
	selp.f64 	%fd119, %fd118, %fd117, %p46;
	and.b32  	%r148, %r171, 2;
	setp.eq.s32 	%p47, %r148, 0;
	mov.f64 	%fd120, 0d0000000000000000;
	sub.f64 	%fd121, %fd120, %fd119;
	selp.f64 	%fd122, %fd119, %fd121, %p47;
	cvt.f64.f32 	%fd123, %f2;
	mul.f64 	%fd22, %fd122, %fd123;
	mov.b32 	%r173, 1;
	mov.f64 	%fd159, %fd16;
	@%p45 bra 	$L__BB0_38;
	setp.ltu.f64 	%p48, %fd14, 0d41E0000000000000;
	mov.f64 	%fd159, %fd15;
	mov.u32 	%r172, %r40;
	@%p48 bra 	$L__BB0_37;
	{ // callseq 3, 0
	.param .b64 param0;
	st.param.f64 	[param0], %fd14;
	.param .align 16 .b8 retval0[16];
	call.uni (retval0), 
	__internal_trig_reduction_slowpathd, 
	(
	param0
	);
	ld.param.f64 	%fd159, [retval0];
	ld.param.b32 	%r172, [retval0+8];
	} // callseq 3
$L__BB0_37:
	add.s32 	%r173, %r172, 1;
$L__BB0_38:
	shl.b32 	%r150, %r173, 6;
	cvt.u64.u32 	%rd43, %r150;
	and.b64  	%rd44, %rd43, 64;
	add.s64 	%rd46, %rd41, %rd44;
	mul.rn.f64 	%fd125, %fd159, %fd159;
	and.b32  	%r151, %r173, 1;
	setp.eq.b32 	%p49, %r151, 1;
	selp.f64 	%fd126, 0dBDA8FF8320FD8164, 0d3DE5DB65F9785EBA, %p49;
	ld.global.nc.v2.f64 	{%fd127, %fd128}, [%rd46];
	fma.rn.f64 	%fd129, %fd126, %fd125, %fd127;
	fma.rn.f64 	%fd130, %fd129, %fd125, %fd128;
	ld.global.nc.v2.f64 	{%fd131, %fd132}, [%rd46+16];
	fma.rn.f64 	%fd133, %fd130, %fd125, %fd131;
	fma.rn.f64 	%fd134, %fd133, %fd125, %fd132;
	ld.global.nc.v2.f64 	{%fd135, %fd136}, [%rd46+32];
	fma.rn.f64 	%fd137, %fd134, %fd125, %fd135;
	fma.rn.f64 	%fd138, %fd137, %fd125, %fd136;
	fma.rn.f64 	%fd139, %fd138, %fd159, %fd159;
	fma.rn.f64 	%fd140, %fd138, %fd125, 0d3FF0000000000000;
	selp.f64 	%fd141, %fd140, %fd139, %p49;
	and.b32  	%r152, %r173, 2;
	setp.eq.s32 	%p50, %r152, 0;
	mov.f64 	%fd142, 0d0000000000000000;
	sub.f64 	%fd143, %fd142, %fd141;
	selp.f64 	%fd144, %fd141, %fd143, %p50;
	mul.f64 	%fd145, %fd22, %fd144;
	cvt.rn.f32.f64 	%f37, %fd145;
	st.shared.f32 	[%r37], %f37;
	bar.sync 	0;
	@%p30 bra 	$L__BB0_40;
	ld.shared.f32 	%f38, [%r37+4];
	ld.shared.f32 	%f39, [%r37+32];
	add.f32 	%f40, %f38, %f39;
	ld.shared.f32 	%f41, [%r37+36];
	add.f32 	%f42, %f40, %f41;
	ld.shared.f32 	%f43, [%r37];
	add.f32 	%f44, %f43, %f42;
	st.shared.f32 	[%r37], %f44;
$L__BB0_40:
	bar.sync 	0;
	@%p31 bra 	$L__BB0_42;
	ld.shared.f32 	%f45, [%r37+8];
	ld.shared.f32 	%f46, [%r37+64];
	add.f32 	%f47, %f45, %f46;
	ld.shared.f32 	%f48, [%r37+72];
	add.f32 	%f49, %f47, %f48;
	ld.shared.f32 	%f50, [%r37];
	add.f32 	%f51, %f50, %f49;
	st.shared.f32 	[%r37], %f51;
$L__BB0_42:
	bar.sync 	0;
	@%p32 bra 	$L__BB0_44;
	ld.shared.f32 	%f52, [%r37+16];
	ld.shared.f32 	%f53, [%r37+128];
	add.f32 	%f54, %f52, %f53;
	ld.shared.f32 	%f55, [%r37+144];
	add.f32 	%f56, %f54, %f55;
	ld.shared.f32 	%f57, [%r37];
	add.f32 	%f58, %f57, %f56;
	st.shared.f32 	[%r37], %f58;
$L__BB0_44:
	bar.sync 	0;
	ld.shared.f32 	%f59, [_ZZ17InverseFourierDCTPiS_iiiiiE7tempmtr];
	st.shared.f32 	[%r168], %f59;
	bar.sync 	0;
	add.s32 	%r169, %r169, 2;
	add.s32 	%r168, %r168, 32;
	add.s32 	%r167, %r167, %r16;
	setp.ne.s32 	%p54, %r169, 17;
	@%p54 bra 	$L__BB0_30;
	sub.s32 	%r166, %r39, %r166;
	setp.ne.s32 	%p55, %r166, 8;
	@%p55 bra 	$L__BB0_29;
	shl.b32 	%r153, %r14, 2;
	mov.u32 	%r154, _ZZ17InverseFourierDCTPiS_iiiiiE8tempmtr2;
	add.s32 	%r155, %r154, %r153;
	ld.shared.f32 	%f60, [%r155];
	cvt.f64.f32 	%fd146, %f60;
	fma.rn.f64 	%fd147, %fd146, 0d3FD0000000000000, 0d405FC00000000000;
	mov.f64 	%fd148, 0d3FE0000000000000;
	copysign.f64 	%fd149, %fd147, %fd148;
	add.rz.f64 	%fd150, %fd147, %fd149;
	cvt.rzi.f64.f64 	%fd151, %fd150;
	cvt.rzi.s32.f64 	%r156, %fd151;
	st.global.u32 	[%rd3], %r156;
	bar.sync 	0;
	ret;

}
.func  (.param .align 16 .b8 func_retval0[16]) __internal_trig_reduction_slowpathd(
	.param .b64 __internal_trig_reduction_slowpathd_param_0
)
{
	.local .align 8 .b8 	__local_depot1[40];
	.reg .b64 	%SP;
	.reg .b64 	%SPL;
	.reg .pred 	%p<10>;
	.reg .b32 	%r<47>;
	.reg .b64 	%rd<74>;
	.reg .b64 	%fd<5>;

	mov.u64 	%SPL, __local_depot1;
	ld.param.f64 	%fd4, [__internal_trig_reduction_slowpathd_param_0];
	add.u64 	%rd1, %SPL, 0;
	{
	.reg .b32 %temp; 
	mov.b64 	{%temp, %r1}, %fd4;
	}
	shr.u32 	%r2, %r1, 20;
	and.b32  	%r3, %r2, 2047;
	setp.eq.s32 	%p1, %r3, 2047;
	mov.b32 	%r46, 0;
	@%p1 bra 	$L__BB1_9;
	add.s32 	%r20, %r3, -1024;
	mov.b64 	%rd20, %fd4;
	shl.b64 	%rd2, %rd20, 11;
	shr.u32 	%r4, %r20, 6;
	sub.s32 	%r45, 15, %r4;
	sub.s32 	%r21, 19, %r4;
	setp.lt.u32 	%p2, %r20, 128;
	selp.b32 	%r6, 18, %r21, %p2;
	setp.ge.s32 	%p3, %r45, %r6;
	mov.b64 	%rd70, 0;
	@%p3 bra 	$L__BB1_4;
	add.s32 	%r23, %r6, %r4;
	neg.s32 	%r43, %r23;
	or.b64  	%rd3, %rd2, -9223372036854775808;
	mov.b64 	%rd70, 0;
	mov.b32 	%r42, 0;
	mov.u64 	%rd25, __cudart_i2opi_d;
	mov.u32 	%r44, %r45;
$L__BB1_3:
	.pragma "nounroll";
	mul.wide.s32 	%rd22, %r42, 8;
	add.s64 	%rd23, %rd1, %rd22;
	mul.wide.s32 	%rd24, %r44, 8;
	add.s64 	%rd26, %rd25, %rd24;
	ld.global.nc.u64 	%rd27, [%rd26];
	{
	.reg .u32 %r0, %r1, %r2, %r3, %alo, %ahi, %blo, %bhi, %clo, %chi;
	mov.b64 	{%alo,%ahi}, %rd27;
	mov.b64 	{%blo,%bhi}, %rd3;
	mov.b64 	{%clo,%chi}, %rd70;
	mad.lo.cc.u32 	%r0, %alo, %blo, %clo;
	madc.hi.cc.u32 	%r1, %alo, %blo, %chi;
	madc.hi.u32 	%r2, %alo, %bhi, 0;
	mad.lo.cc.u32 	%r1, %alo, %bhi, %r1;
	madc.hi.cc.u32 	%r2, %ahi, %blo, %r2;
	madc.hi.u32 	%r3, %ahi, %bhi, 0;
	mad.lo.cc.u32 	%r1, %ahi, %blo, %r1;
	madc.lo.cc.u32 	%r2, %ahi, %bhi, %r2;
	addc.u32 	%r3, %r3, 0;
	mov.b64 	%rd28, {%r0,%r1};
	mov.b64 	%rd70, {%r2,%r3};
	}
	st.local.u64 	[%rd23], %rd28;
	add.s32 	%r44, %r44, 1;
	add.s32 	%r43, %r43, 1;
	add.s32 	%r42, %r42, 1;
	setp.ne.s32 	%p4, %r43, -15;
	mov.u32 	%r45, %r6;
	@%p4 bra 	$L__BB1_3;
$L__BB1_4:
	cvt.s64.s32 	%rd29, %r45;
	cvt.u64.u32 	%rd30, %r4;
	add.s64 	%rd31, %rd30, %rd29;
	shl.b64 	%rd32, %rd31, 3;
	add.s64 	%rd33, %rd1, %rd32;
	st.local.u64 	[%rd33+-120], %rd70;
	and.b32  	%r15, %r2, 63;
	ld.local.u64 	%rd72, [%rd1+16];
	ld.local.u64 	%rd71, [%rd1+24];
	setp.eq.s32 	%p5, %r15, 0;
	@%p5 bra 	$L__BB1_6;
	shl.b64 	%rd34, %rd71, %r15;
	shr.u64 	%rd35, %rd72, 1;
	xor.b32  	%r24, %r15, 63;
	shr.u64 	%rd36, %rd35, %r24;
	or.b64  	%rd71, %rd34, %rd36;
	ld.local.u64 	%rd37, [%rd1+8];
	shl.b64 	%rd38, %rd72, %r15;
	shr.u64 	%rd39, %rd37, 1;
	shr.u64 	%rd40, %rd39, %r24;
	or.b64  	%rd72, %rd38, %rd40;
$L__BB1_6:
	and.b32  	%r25, %r1, -2147483648;
	shr.u64 	%rd41, %rd71, 62;
	cvt.u32.u64 	%r26, %rd41;
	mov.b64 	{%r27, %r28}, %rd71;
	mov.b64 	{%r29, %r30}, %rd72;
	shf.l.wrap.b32 	%r31, %r30, %r27, 2;
	shf.l.wrap.b32 	%r32, %r27, %r28, 2;
	mov.b64 	%rd42, {%r31, %r32};
	shl.b64 	%rd43, %rd72, 2;
	shr.u64 	%rd44, %rd42, 63;
	cvt.u32.u64 	%r33, %rd44;
	add.s32 	%r34, %r33, %r26;
	setp.eq.s32 	%p6, %r25, 0;
	neg.s32 	%r35, %r34;
	selp.b32 	%r46, %r34, %r35, %p6;
	setp.gt.s64 	%p7, %rd42, -1;
	mov.b64 	%rd45, 0;
	{
	.reg .u32 %r0, %r1, %r2, %r3, %a0, %a1, %a2, %a3, %b0, %b1, %b2, %b3;
	mov.b64 	{%a0,%a1}, %rd45;
	mov.b64 	{%a2,%a3}, %rd45;
	mov.b64 	{%b0,%b1}, %rd43;
	mov.b64 	{%b2,%b3}, %rd42;
	sub.cc.u32 	%r0, %a0, %b0;
	subc.cc.u32 	%r1, %a1, %b1;
	subc.cc.u32 	%r2, %a2, %b2;
	subc.u32 	%r3, %a3, %b3;
	mov.b64 	%rd46, {%r0,%r1};
	mov.b64 	%rd47, {%r2,%r3};
	}
	xor.b32  	%r36, %r25, -2147483648;
	selp.b64 	%rd73, %rd42, %rd47, %p7;
	selp.b64 	%rd14, %rd43, %rd46, %p7;
	selp.b32 	%r17, %r25, %r36, %p7;
	clz.b64 	%r37, %rd73;
	cvt.u64.u32 	%rd15, %r37;
	setp.eq.s32 	%p8, %r37, 0;
	@%p8 bra 	$L__BB1_8;
	cvt.u32.u64 	%r38, %rd15;
	and.b32  	%r39, %r38, 63;
	shl.b64 	%rd48, %rd73, %r39;
	shr.u64 	%rd49, %rd14, 1;
	not.b32 	%r40, %r38;
	and.b32  	%r41, %r40, 63;
	shr.u64 	%rd50, %rd49, %r41;
	or.b64  	%rd73, %rd48, %rd50;
$L__BB1_8:
	mov.b64 	%rd51, -3958705157555305931;
	{
	.reg .u32 %r0, %r1, %r2, %r3, %alo, %ahi, %blo, %bhi;
	mov.b64 	{%alo,%ahi}, %rd73;
	mov.b64 	{%blo,%bhi}, %rd51;
	mul.lo.u32 	%r0, %alo, %blo;
	mul.hi.u32 	%r1, %alo, %blo;
	mad.lo.cc.u32 	%r1, %alo, %bhi, %r1;
	madc.hi.u32 	%r2, %alo, %bhi, 0;
	mad.lo.cc.u32 	%r1, %ahi, %blo, %r1;
	madc.hi.cc.u32 	%r2, %ahi, %blo, %r2;
	madc.hi.u32 	%r3, %ahi, %bhi, 0;
	mad.lo.cc.u32 	%r2, %ahi, %bhi, %r2;
	addc.u32 	%r3, %r3, 0;
	mov.b64 	%rd52, {%r0,%r1};
	mov.b64 	%rd53, {%r2,%r3};
	}
	setp.gt.s64 	%p9, %rd53, 0;
	{
	.reg .u32 %r0, %r1, %r2, %r3, %a0, %a1, %a2, %a3, %b0, %b1, %b2, %b3;
	mov.b64 	{%a0,%a1}, %rd52;
	mov.b64 	{%a2,%a3}, %rd53;
	mov.b64 	{%b0,%b1}, %rd52;
	mov.b64 	{%b2,%b3}, %rd53;
	add.cc.u32 	%r0, %a0, %b0;
	addc.cc.u32 	%r1, %a1, %b1;
	addc.cc.u32 	%r2, %a2, %b2;
	addc.u32 	%r3, %a3, %b3;
	mov.b64 	%rd54, {%r0,%r1};
	mov.b64 	%rd55, {%r2,%r3};
	}
	selp.b64 	%rd56, %rd55, %rd53, %p9;
	selp.s64 	%rd57, -1, 0, %p9;
	sub.s64 	%rd58, %rd57, %rd15;
	cvt.u64.u32 	%rd59, %r17;
	shl.b64 	%rd60, %rd59, 32;
	add.s64 	%rd61, %rd56, 1;
	shr.u64 	%rd62, %rd61, 10;
	add.s64 	%rd63, %rd62, 1;
	shr.u64 	%rd64, %rd63, 1;
	shl.b64 	%rd65, %rd58, 52;
	add.s64 	%rd66, %rd65, %rd64;
	add.s64 	%rd67, %rd66, 4602678819172646912;
	or.b64  	%rd68, %rd67, %rd60;
	mov.b64 	%fd4, %rd68;
$L__BB1_9:
	st.param.f64 	[func_retval0], %fd4;
	st.param.b32 	[func_retval0+8], %r46;
	ret;

}


// ===== COMPILED SASS (sm_100) =====

	.target	sm_100

	.elftype	@"ET_EXEC"


//--------------------- .note.nv.tkinfo           --------------------------
	.section	.note.nv.tkinfo,"",@"SHT_NOTE"
	.sectionflags	@"SHF_NOTE_NV_TKINFO"
	.tkinfo
        /*0018*/ 	.word	0x00000002
        /*0030*/ 	.string	""
        /*0030*/ 	.string	"ptxas"
        /*0030*/ 	.string	"Cuda compilation tools, release 13.0, V13.0.88"
        /*0030*/ 	.string	"Build cuda_13.0.r13.0/compiler.36424714_0"
        /*0030*/ 	.string	"-arch sm_100 -m 64 "



//--------------------- .note.nv.cuinfo           --------------------------
	.section	.note.nv.cuinfo,"",@"SHT_NOTE"
	.sectionflags	@"SHF_NOTE_NV_CUINFO"
        /*0018*/ 	.short	0x0002
        /*001a*/ 	.short	0x0064
        /*001c*/ 	.short	0x0082
	.zero		2


//--------------------- .nv.info                  --------------------------
	.section	.nv.info,"",@"SHT_CUDA_INFO"
	.align	4


	//----- nvinfo : EIATTR_REGCOUNT
	.align		4
        /*0000*/ 	.byte	0x04, 0x2f
        /*0002*/ 	.short	(.L_3 - .L_2)
	.align		4
.L_2:
        /*0004*/ 	.word	index@(_Z9CUDA_MAINPiS_S_S_iiii)
        /*0008*/ 	.word	0x0000002e


	//----- nvinfo : EIATTR_FRAME_SIZE
	.align		4
.L_3:
        /*000c*/ 	.byte	0x04, 0x11
        /*000e*/ 	.short	(.L_5 - .L_4)
	.align		4
.L_4:
        /*0010*/ 	.word	index@($_Z9CUDA_MAINPiS_S_S_iiii$__internal_trig_reduction_slowpathd)
        /*0014*/ 	.word	0x00000028


	//----- nvinfo : EIATTR_FRAME_SIZE
	.align		4
.L_5:
        /*0018*/ 	.byte	0x04, 0x11
        /*001a*/ 	.short	(.L_7 - .L_6)
	.align		4
.L_6:
        /*001c*/ 	.word	index@($__internal_0_$__cuda_sm3x_div_rn_noftz_f32_slowpath)
        /*0020*/ 	.word	0x00000028


	//----- nvinfo : EIATTR_FRAME_SIZE
	.align		4
.L_7:
        /*0024*/ 	.byte	0x04, 0x11
        /*0026*/ 	.short	(.L_9 - .L_8)
	.align		4
.L_8:
        /*0028*/ 	.word	index@(_Z9CUDA_MAINPiS_S_S_iiii)
        /*002c*/ 	.word	0x00000028


	//----- nvinfo : EIATTR_MIN_STACK_SIZE
	.align		4
.L_9:
        /*0030*/ 	.byte	0x04, 0x12
        /*0032*/ 	.short	(.L_11 - .L_10)
	.align		4
.L_10:
        /*0034*/ 	.word	index@(_Z9CUDA_MAINPiS_S_S_iiii)
        /*0038*/ 	.word	0x00000028
.L_11:


//--------------------- .nv.compat                --------------------------
	.section	.nv.compat,"",@"SHT_CUDA_COMPAT_INFO"
	.align	4
        /*0000*/ 	.byte	0x02, 0x09, 0x00, 0x00, 0x02, 0x02, 0x01, 0x00, 0x02, 0x05, 0x05, 0x00, 0x03, 0x07, 0x01, 0x01
        /*0010*/ 	.byte	0x02, 0x03, 0x00, 0x00, 0x02, 0x06, 0x01, 0x00, 0x04, 0x0b, 0x08, 0x00, 0x01, 0x00, 0x00, 0x00
        /*0020*/ 	.byte	0x00, 0x00, 0x00, 0x00


//--------------------- .nv.info._Z9CUDA_MAINPiS_S_S_iiii --------------------------
	.section	.nv.info._Z9CUDA_MAINPiS_S_S_iiii,"",@"SHT_CUDA_INFO"
	.sectionflags	@""
	.align	4


	//----- nvinfo : EIATTR_CUDA_API_VERSION
	.align		4
        /*0000*/ 	.byte	0x04, 0x37
        /*0002*/ 	.short	(.L_13 - .L_12)
.L_12:
        /*0004*/ 	.word	0x00000082


	//----- nvinfo : EIATTR_KPARAM_INFO
	.align		4
.L_13:
        /*0008*/ 	.byte	0x04, 0x17
        /*000a*/ 	.short	(.L_15 - .L_14)
.L_14:
        /*000c*/ 	.word	0x00000000
        /*0010*/ 	.short	0x0007
        /*0012*/ 	.short	0x002c
        /*0014*/ 	.byte	0x00, 0xf0, 0x11, 0x00


	//----- nvinfo : EIATTR_KPARAM_INFO
	.align		4
.L_15:
        /*0018*/ 	.byte	0x04, 0x17
        /*001a*/ 	.short	(.L_17 - .L_16)
.L_16:
        /*001c*/ 	.word	0x00000000
        /*0020*/ 	.short	0x0006
        /*0022*/ 	.short	0x0028
        /*0024*/ 	.byte	0x00, 0xf0, 0x11, 0x00


	//----- nvinfo : EIATTR_KPARAM_INFO
	.align		4
.L_17:
        /*0028*/ 	.byte	0x04, 0x17
        /*002a*/ 	.short	(.L_19 - .L_18)
.L_18:
        /*002c*/ 	.word	0x00000000
        /*0030*/ 	.short	0x0005
        /*0032*/ 	.short	0x0024
        /*0034*/ 	.byte	0x00, 0xf0, 0x11, 0x00


	//----- nvinfo : EIATTR_KPARAM_INFO
	.align		4
.L_19:
        /*0038*/ 	.byte	0x04, 0x17
        /*003a*/ 	.short	(.L_21 - .L_20)
.L_20:
        /*003c*/ 	.word	0x00000000
        /*0040*/ 	.short	0x0004
        /*0042*/ 	.short	0x0020
        /*0044*/ 	.byte	0x00, 0xf0, 0x11, 0x00


	//----- nvinfo : EIATTR_KPARAM_INFO
	.align		4
.L_21:
        /*0048*/ 	.byte	0x04, 0x17
        /*004a*/ 	.short	(.L_23 - .L_22)
.L_22:
        /*004c*/ 	.word	0x00000000
        /*0050*/ 	.short	0x0003
        /*0052*/ 	.short	0x0018
        /*0054*/ 	.byte	0x00, 0xf5, 0x21, 0x00


	//----- nvinfo : EIATTR_KPARAM_INFO
	.align		4
.L_23:
        /*0058*/ 	.byte	0x04, 0x17
        /*005a*/ 	.short	(.L_25 - .L_24)
.L_24:
        /*005c*/ 	.word	0x00000000
        /*0060*/ 	.short	0x0002
        /*0062*/ 	.short	0x0010
        /*0064*/ 	.byte	0x00, 0xf5, 0x21, 0x00


	//----- nvinfo : EIATTR_KPARAM_INFO
	.align		4
.L_25:
        /*0068*/ 	.byte	0x04, 0x17
        /*006a*/ 	.short	(.L_27 - .L_26)
.L_26:
        /*006c*/ 	.word	0x00000000
        /*0070*/ 	.short	0x0001
        /*0072*/ 	.short	0x0008
        /*0074*/ 	.byte	0x00, 0xf5, 0x21, 0x00


	//----- nvinfo : EIATTR_KPARAM_INFO
	.align		4
.L_27:
        /*0078*/ 	.byte	0x04, 0x17
        /*007a*/ 	.short	(.L_29 - .L_28)
.L_28:
        /*007c*/ 	.word	0x00000000
        /*0080*/ 	.short	0x0000
        /*0082*/ 	.short	0x0000
        /*0084*/ 	.byte	0x00, 0xf5, 0x21, 0x00


	//----- nvinfo : EIATTR_SPARSE_MMA_MASK
	.align		4
.L_29:
        /*0088*/ 	.byte	0x03, 0x50
        /*008a*/ 	.short	0x0000


	//----- nvinfo : EIATTR_MAXREG_COUNT
	.align		4
        /*008c*/ 	.byte	0x03, 0x1b
        /*008e*/ 	.short	0x00ff


	//----- nvinfo : EIATTR_NUM_BARRIERS
	.align		4
        /*0090*/ 	.byte	0x02, 0x4c
        /*0092*/ 	.byte	0x01
	.zero		1


	//----- nvinfo : EIATTR_MERCURY_ISA_VERSION
	.align		4
        /*0094*/ 	.byte	0x03, 0x5f
        /*0096*/ 	.short	0x0101


	//----- nvinfo : EIATTR_VRC_CTA_INIT_COUNT
	.align		4
        /*0098*/ 	.byte	0x02, 0x4a
	.zero		1
	.zero		1


	//----- nvinfo : EIATTR_EXIT_INSTR_OFFSETS
	.align		4
        /*009c*/ 	.byte	0x04, 0x1c
        /*009e*/ 	.short	(.L_31 - .L_30)


	//   ....[0]....
.L_30:
        /*00a0*/ 	.word	0x00002250


	//----- nvinfo : EIATTR_CRS_STACK_SIZE
	.align		4
.L_31:
        /*00a4*/ 	.byte	0x04, 0x1e
        /*00a6*/ 	.short	(.L_33 - .L_32)
.L_32:
        /*00a8*/ 	.word	0x00000000


	//----- nvinfo : EIATTR_CBANK_PARAM_SIZE
	.align		4
.L_33:
        /*00ac*/ 	.byte	0x03, 0x19
        /*00ae*/ 	.short	0x0030


	//----- nvinfo : EIATTR_PARAM_CBANK
	.align		4
        /*00b0*/ 	.byte	0x04, 0x0a
        /*00b2*/ 	.short	(.L_35 - .L_34)
	.align		4
.L_34:
        /*00b4*/ 	.word	index@(.nv.constant0._Z9CUDA_MAINPiS_S_S_iiii)
        /*00b8*/ 	.short	0x0380
        /*00ba*/ 	.short	0x0030


	//----- nvinfo : EIATTR_SW_WAR
	.align		4
.L_35:
        /*00bc*/ 	.byte	0x04, 0x36
        /*00be*/ 	.short	(.L_37 - .L_36)
.L_36:
        /*00c0*/ 	.word	0x00000008
.L_37:


//--------------------- .nv.callgraph             --------------------------
	.section	.nv.callgraph,"",@"SHT_CUDA_CALLGRAPH"
	.align	4
	.sectionentsize	8
	.align		4
        /*0000*/ 	.word	0x00000000
	.align		4
        /*0004*/ 	.word	0xffffffff
	.align		4
        /*0008*/ 	.word	0x00000000
	.align		4
        /*000c*/ 	.word	0xfffffffe
	.align		4
        /*0010*/ 	.word	0x00000000
	.align		4
        /*0014*/ 	.word	0xfffffffd
	.align		4
        /*0018*/ 	.word	0x00000000
	.align		4
        /*001c*/ 	.word	0xfffffffc


//--------------------- .nv.constant4             --------------------------
	.section	.nv.constant4,"a",@progbits
	.align	8
	.align		8
.nv.constant4:
        /*0000*/ 	.dword	__cudart_i2opi_d
	.align		8
        /*0008*/ 	.dword	__cudart_sin_cos_coeffs


//--------------------- .text._Z9CUDA_MAINPiS_S_S_iiii --------------------------
	.section	.text._Z9CUDA_MAINPiS_S_S_iiii,"ax",@progbits
	.align	128
        .global         _Z9CUDA_MAINPiS_S_S_iiii
        .type           _Z9CUDA_MAINPiS_S_S_iiii,@function
        .size           _Z9CUDA_MAINPiS_S_S_iiii,(.L_x_42 - _Z9CUDA_MAINPiS_S_S_iiii)
        .other          _Z9CUDA_MAINPiS_S_S_iiii,@"STO_CUDA_ENTRY STV_DEFAULT"
_Z9CUDA_MAINPiS_S_S_iiii:
.text._Z9CUDA_MAINPiS_S_S_iiii:
[----:B------:R-:W0:Y:S01]  /*0000*/  LDC R1, c[0x0][0x37c] ;  /* 0x0000df00ff017b82 */ /* 0x000e220000000800 */
[----:B------:R-:W1:Y:S07]  /*0010*/  S2R R0, SR_TID.X ;  /* 0x0000000000007919 */ /* 0x000e6e0000002100 */
[----:B------:R-:W1:Y:S01]  /*0020*/  S2UR UR7, SR_CTAID.X ;  /* 0x00000000000779c3 */ /* 0x000e620000002500 */
[----:B------:R-:W2:Y:S01]  /*0030*/  LDCU.64 UR10, c[0x0][0x358] ;  /* 0x00006b00ff0a77ac */ /* 0x000ea20008000a00 */
[----:B0-----:R-:W-:Y:S01]  /*0040*/  VIADD R1, R1, 0xffffffd8 ;  /* 0xffffffd801017836 */ /* 0x001fe20000000000 */
[----:B------:R-:W0:Y:S05]  /*0050*/  S2R R27, SR_TID.Y ;  /* 0x00000000001b7919 */ /* 0x000e2a0000002200 */
[----:B------:R-:W1:Y:S08]  /*0060*/  LDC R9, c[0x0][0x360] ;  /* 0x0000d800ff097b82 */ /* 0x000e700000000800 */
[----:B------:R-:W0:Y:S08]  /*0070*/  S2UR UR8, SR_CTAID.Y ;  /* 0x00000000000879c3 */ /* 0x000e300000002600 */
[----:B------:R-:W3:Y:S08]  /*0080*/  LDC.64 R2, c[0x0][0x3a8] ;  /* 0x0000ea00ff027b82 */ /* 0x000ef00000000a00 */
[----:B------:R-:W4:Y:S01]  /*0090*/  LDC.64 R4, c[0x0][0x380] ;  /* 0x0000e000ff047b82 */ /* 0x000f220000000a00 */
[----:B-1----:R-:W-:-:S07]  /*00a0*/  IMAD R9, R9, UR7, R0 ;  /* 0x0000000709097c24 */ /* 0x002fce000f8e0200 */
[----:B------:R-:W1:Y:S01]  /*00b0*/  S2UR UR6, SR_CgaCtaId ;  /* 0x00000000000679c3 */ /* 0x000e620000008800 */
[----:B------:R-:W-:Y:S01]  /*00c0*/  UMOV UR4, 0x400 ;  /* 0x0000040000047882 */ /* 0x000fe20000000000 */
[----:B------:R-:W5:Y:S06]  /*00d0*/  LDCU UR9, c[0x0][0x3a4] ;  /* 0x00007480ff0977ac */ /* 0x000f6c0008000800 */
[----:B------:R-:W0:Y:S01]  /*00e0*/  LDC R8, c[0x0][0x364] ;  /* 0x0000d900ff087b82 */ /* 0x000e220000000800 */
[----:B---3--:R-:W-:Y:S02]  /*00f0*/  IMAD R10, R9, R2, RZ ;  /* 0x00000002090a7224 */ /* 0x008fe400078e02ff */
[----:B0-----:R-:W-:-:S04]  /*0100*/  IMAD R8, R8, UR8, R27 ;  /* 0x0000000808087c24 */ /* 0x001fc8000f8e021b */
[----:B------:R-:W-:-:S04]  /*0110*/  IMAD.IADD R19, R8, 0x1, R10 ;  /* 0x0000000108137824 */ /* 0x000fc800078e020a */
[----:B----4-:R-:W-:-:S05]  /*0120*/  IMAD.WIDE R18, R19, 0x4, R4 ;  /* 0x0000000413127825 */ /* 0x010fca00078e0204 */
[----:B--2---:R-:W2:Y:S01]  /*0130*/  LDG.E R11, desc[UR10][R18.64] ;  /* 0x0000000a120b7981 */ /* 0x004ea2000c1e1900 */
[----:B------:R-:W-:Y:S01]  /*0140*/  ISETP.GE.AND P1, PT, R8, R3, PT ;  /* 0x000000030800720c */ /* 0x000fe20003f26270 */
[----:B------:R-:W-:-:S03]  /*0150*/  VIADD R13, R2, 0xffffffff ;  /* 0xffffffff020d7836 */ /* 0x000fc60000000000 */
[----:B------:R-:W-:-:S13]  /*0160*/  ISETP.LT.OR P0, PT, R9, R2, !P1 ;  /* 0x000000020900720c */ /* 0x000fda0004f01670 */
[----:B------:R-:W0:Y:S01]  /*0170*/  @!P0 LDC.64 R14, c[0x0][0x380] ;  /* 0x0000e000ff0e8b82 */ /* 0x000e220000000a00 */
[----:B------:R-:W-:Y:S01]  /*0180*/  @!P0 IMAD R6, R13, R2, RZ ;  /* 0x000000020d068224 */ /* 0x000fe200078e02ff */
[----:B------:R-:W-:-:S04]  /*0190*/  @!P0 SHF.R.S32.HI R7, RZ, 0x1f, R3 ;  /* 0x0000001fff078819 */ /* 0x000fc80000011403 */
[----:B------:R-:W-:-:S04]  /*01a0*/  @!P0 IADD3 R12, P2, PT, R6, R3, RZ ;  /* 0x00000003060c8210 */ /* 0x000fc80007f5e0ff */
[----:B------:R-:W-:Y:S02]  /*01b0*/  @!P0 LEA.HI.X.SX32 R7, R6, R7, 0x1, P2 ;  /* 0x0000000706078211 */ /* 0x000fe400010f0eff */
[----:B0-----:R-:W-:-:S04]  /*01c0*/  @!P0 LEA R6, P2, R12, R14, 0x2 ;  /* 0x0000000e0c068211 */ /* 0x001fc800078410ff */
[----:B------:R-:W-:-:S05]  /*01d0*/  @!P0 LEA.HI.X R7, R12, R15, R7, 0x2, P2 ;  /* 0x0000000f0c078211 */ /* 0x000fca00010f1407 */
[----:B--2---:R-:W2:Y:S01]  /*01e0*/  @!P0 LDG.E R11, desc[UR10][R6.64+-0x4] ;  /* 0xfffffc0a060b8981 */ /* 0x004ea2000c1e1900 */
[----:B------:R-:W-:-:S04]  /*01f0*/  ISETP.GE.AND P0, PT, R8, R3, PT ;  /* 0x000000030800720c */ /* 0x000fc80003f06270 */
[----:B------:R-:W-:-:S13]  /*0200*/  ISETP.LT.OR P0, PT, R9, R2, P0 ;  /* 0x000000020900720c */ /* 0x000fda0000701670 */
[----:B------:R-:W-:-:S04]  /*0210*/  @!P0 IMAD R13, R13, R2, R8 ;  /* 0x000000020d0d8224 */ /* 0x000fc800078e0208 */
[----:B------:R-:W-:-:S05]  /*0220*/  @!P0 IMAD.WIDE R4, R13, 0x4, R4 ;  /* 0x000000040d048825 */ /* 0x000fca00078e0204 */
[----:B--2---:R-:W2:Y:S01]  /*0230*/  @!P0 LDG.E R11, desc[UR10][R4.64] ;  /* 0x0000000a040b8981 */ /* 0x004ea2000c1e1900 */
[----:B------:R-:W-:-:S13]  /*0240*/  ISETP.GE.OR P0, PT, R9, R2, !P1 ;  /* 0x000000020900720c */ /* 0x000fda0004f06670 */
[----:B------:R-:W0:Y:S01]  /*0250*/  @!P0 LDC.64 R8, c[0x0][0x380] ;  /* 0x0000e000ff088b82 */ /* 0x000e220000000a00 */
[----:B------:R-:W-:Y:S02]  /*0260*/  @!P0 SHF.R.S32.HI R2, RZ, 0x1f, R10 ;  /* 0x0000001fff028819 */ /* 0x000fe4000001140a */
[----:B------:R-:W-:-:S04]  /*0270*/  @!P0 IADD3 R10, P1, PT, R10, R3, RZ ;  /* 0x000000030a0a8210 */ /* 0x000fc80007f3e0ff */
[----:B------:R-:W-:Y:S02]  /*0280*/  @!P0 LEA.HI.X.SX32 R3, R3, R2, 0x1, P1 ;  /* 0x0000000203038211 */ /* 0x000fe400008f0eff */
[----:B0-----:R-:W-:-:S04]  /*0290*/  @!P0 LEA R2, P1, R10, R8, 0x2 ;  /* 0x000000080a028211 */ /* 0x001fc800078210ff */
[----:B------:R-:W-:-:S05]  /*02a0*/  @!P0 LEA.HI.X R3, R10, R9, R3, 0x2, P1 ;  /* 0x000000090a038211 */ /* 0x000fca00008f1403 */
[----:B--2---:R0:W2:Y:S01]  /*02b0*/  @!P0 LDG.E R11, desc[UR10][R2.64+-0x4] ;  /* 0xfffffc0a020b8981 */ /* 0x0040a2000c1e1900 */
[----:B------:R-:W-:Y:S01]  /*02c0*/  UIADD3 UR5, UPT, UPT, UR4, 0x200, URZ ;  /* 0x0000020004057890 */ /* 0x000fe2000fffe0ff */
[C-C-:B------:R-:W-:Y:S01]  /*02d0*/  IMAD R26, R0.reuse, 0x8, R27.reuse ;  /* 0x00000008001a7824 */ /* 0x140fe200078e021b */
[C---:B------:R-:W-:Y:S01]  /*02e0*/  ISETP.GE.U32.AND P0, PT, R0.reuse, 0x8, PT ;  /* 0x000000080000780c */ /* 0x040fe20003f06070 */
[----:B-1----:R-:W-:Y:S01]  /*02f0*/  ULEA UR4, UR6, UR4, 0x18 ;  /* 0x0000000406047291 */ /* 0x002fe2000f8ec0ff */
[C-C-:B------:R-:W-:Y:S01]  /*0300*/  LOP3.LUT P1, RZ, R0.reuse, 0x3, R27.reuse, 0xc8, !PT ;  /* 0x0000000300ff7812 */ /* 0x140fe2000782c81b */
[----:B------:R-:W-:Y:S01]  /*0310*/  ULEA UR5, UR6, UR5, 0x18 ;  /* 0x0000000506057291 */ /* 0x000fe2000f8ec0ff */
[C-C-:B------:R-:W-:Y:S01]  /*0320*/  LOP3.LUT P2, RZ, R0.reuse, 0x7, R27.reuse, 0xc8, !PT ;  /* 0x0000000700ff7812 */ /* 0x140fe2000784c81b */
[----:B------:R-:W-:Y:S01]  /*0330*/  DMUL R16, RZ, +INF ;  /* 0x7ff00000ff107828 */ /* 0x000fe20000000000 */
[C---:B------:R-:W-:Y:S02]  /*0340*/  ISETP.LT.U32.AND P1, PT, R0.reuse, 0x8, !P1 ;  /* 0x000000080000780c */ /* 0x040fe40004f21070 */
[----:B0-----:R-:W-:-:S02]  /*0350*/  LOP3.LUT R2, R0, 0x1, R27, 0xc8, !PT ;  /* 0x0000000100027812 */ /* 0x001fc400078ec81b */
[----:B------:R-:W-:Y:S01]  /*0360*/  LEA R25, R26, UR5, 0x2 ;  /* 0x000000051a197c11 */ /* 0x000fe2000f8e10ff */
[----:B-----5:R-:W-:Y:S01]  /*0370*/  UIMAD UR5, UR7, UR9, UR8 ;  /* 0x00000009070572a4 */ /* 0x020fe2000f8e0208 */
[----:B------:R-:W-:Y:S02]  /*0380*/  ISETP.NE.U32.AND P0, PT, R2, 0x1, !P0 ;  /* 0x000000010200780c */ /* 0x000fe40004705070 */
[----:B------:R-:W-:Y:S02]  /*0390*/  ISETP.LT.U32.AND P2, PT, R0, 0x8, !P2 ;  /* 0x000000080000780c */ /* 0x000fe40005741070 */
[C---:B------:R-:W-:Y:S02]  /*03a0*/  ISETP.LT.U32.AND P0, PT, R27.reuse, 0x8, P0 ;  /* 0x000000081b00780c */ /* 0x040fe40000701070 */
[C---:B------:R-:W-:Y:S02]  /*03b0*/  ISETP.LT.U32.AND P1, PT, R27.reuse, 0x8, P1 ;  /* 0x000000081b00780c */ /* 0x040fe40000f21070 */
[----:B------:R-:W-:-:S02]  /*03c0*/  ISETP.LT.U32.AND P2, PT, R27, 0x8, P2 ;  /* 0x000000081b00780c */ /* 0x000fc40001741070 */
[C---:B------:R-:W-:Y:S02]  /*03d0*/  LEA R28, R0.reuse, 0x1, 0x1 ;  /* 0x00000001001c7811 */ /* 0x040fe400078e08ff */
[----:B------:R-:W-:Y:S02]  /*03e0*/  LOP3.LUT R24, R0, R27, RZ, 0xfc, !PT ;  /* 0x0000001b00187212 */ /* 0x000fe400078efcff */
[----:B------:R-:W-:Y:S01]  /*03f0*/  LEA R29, R26, UR4, 0x2 ;  /* 0x000000041a1d7c11 */ /* 0x000fe2000f8e10ff */
[----:B------:R-:W-:Y:S01]  /*0400*/  UMOV UR4, URZ ;  /* 0x000000ff00047c82 */ /* 0x000fe20008000000 */
[----:B--2---:R-:W-:-:S05]  /*0410*/  VIADD R4, R11, 0xffffff80 ;  /* 0xffffff800b047836 */ /* 0x004fca0000000000 */
[----:B------:R0:W-:Y:S01]  /*0420*/  STS [R25], R4 ;  /* 0x0000000419007388 */ /* 0x0001e20000000800 */
[----:B------:R-:W-:Y:S06]  /*0430*/  BAR.SYNC.DEFER_BLOCKING 0x0 ;  /* 0x0000000000007b1d */ /* 0x000fec0000010000 */
.L_x_9:
[----:B0-----:R-:W-:Y:S01]  /*0440*/  IMAD R2, R27, UR4, RZ ;  /* 0x000000041b027c24 */ /* 0x001fe2000f8e02ff */
[----:B------:R-:W-:Y:S01]  /*0450*/  UMOV UR6, 0x54442d18 ;  /* 0x54442d1800067882 */ /* 0x000fe20000000000 */
[----:B------:R-:W-:Y:S01]  /*0460*/  UMOV UR7, 0x400921fb ;  /* 0x400921fb00077882 */ /* 0x000fe20000000000 */
[----:B------:R-:W-:Y:S01]  /*0470*/  IMAD.MOV.U32 R31, RZ, RZ, RZ ;  /* 0x000000ffff1f7224 */ /* 0x000fe200078e00ff */
[----:B------:R-:W1:Y:S01]  /*0480*/  LDCU.64 UR8, c[0x4][0x8] ;  /* 0x01000100ff0877ac */ /* 0x000e620008000a00 */
[----:B------:R-:W-:-:S04]  /*0490*/  LEA R6, R2, UR4, 0x1 ;  /* 0x0000000402067c11 */ /* 0x000fc8000f8e08ff */
[----:B------:R-:W2:Y:S02]  /*04a0*/  I2F.F64.U32 R2, R6 ;  /* 0x0000000600027312 */ /* 0x000ea40000201800 */
[----:B--2---:R-:W-:Y:S01]  /*04b0*/  DMUL R2, R2, UR6 ;  /* 0x0000000602027c28 */ /* 0x004fe20008000000 */
[----:B------:R-:W-:Y:S01]  /*04c0*/  UMOV UR6, 0x6dc9c883 ;  /* 0x6dc9c88300067882 */ /* 0x000fe20000000000 */
[----:B------:R-:W-:-:S06]  /*04d0*/  UMOV UR7, 0x3fe45f30 ;  /* 0x3fe45f3000077882 */ /* 0x000fcc0000000000 */
[----:B------:R-:W-:-:S08]  /*04e0*/  DMUL R20, R2, 0.0625 ;  /* 0x3fb0000002147828 */ /* 0x000fd00000000000 */
[----:B------:R-:W-:Y:S01]  /*04f0*/  DMUL R2, R20, UR6 ;  /* 0x0000000614027c28 */ /* 0x000fe20008000000 */
[----:B------:R-:W-:Y:S01]  /*0500*/  UMOV UR6, 0x54442d18 ;  /* 0x54442d1800067882 */ /* 0x000fe20000000000 */
[----:B------:R-:W-:-:S04]  /*0510*/  UMOV UR7, 0x3ff921fb ;  /* 0x3ff921fb00077882 */ /* 0x000fc80000000000 */
[----:B------:R-:W2:Y:S08]  /*0520*/  F2I.F64 R30, R2 ;  /* 0x00000002001e7311 */ /* 0x000eb00000301100 */
[----:B--2---:R-:W0:Y:S02]  /*0530*/  I2F.F64 R22, R30 ;  /* 0x0000001e00167312 */ /* 0x004e240000201c00 */
[----:B0-----:R-:W-:Y:S01]  /*0540*/  DFMA R4, R22, -UR6, R20 ;  /* 0x8000000616047c2b */ /* 0x001fe20008000014 */
[----:B------:R-:W-:Y:S01]  /*0550*/  UMOV UR6, 0x33145c00 ;  /* 0x33145c0000067882 */ /* 0x000fe20000000000 */
[----:B------:R-:W-:-:S06]  /*0560*/  UMOV UR7, 0x3c91a626 ;  /* 0x3c91a62600077882 */ /* 0x000fcc0000000000 */
[----:B------:R-:W-:Y:S01]  /*0570*/  DFMA R4, R22, -UR6, R4 ;  /* 0x8000000616047c2b */ /* 0x000fe20008000004 */
[----:B------:R-:W-:Y:S01]  /*0580*/  UMOV UR6, 0x252049c0 ;  /* 0x252049c000067882 */ /* 0x000fe20000000000 */
[----:B------:R-:W-:-:S06]  /*0590*/  UMOV UR7, 0x397b839a ;  /* 0x397b839a00077882 */ /* 0x000fcc0000000000 */
[----:B-1----:R-:W-:-:S11]  /*05a0*/  DFMA R22, R22, -UR6, R4 ;  /* 0x8000000616167c2b */ /* 0x002fd60008000004 */
.L_x_8:
[----:B------:R-:W-:Y:S01]  /*05b0*/  IMAD R4, R28, R31, RZ ;  /* 0x0000001f1c047224 */ /* 0x000fe200078e02ff */
[----:B0-----:R0:W1:Y:S01]  /*05c0*/  LDS R32, [R25] ;  /* 0x0000000019207984 */ /* 0x0010620000000800 */
[----:B------:R-:W-:Y:S01]  /*05d0*/  UMOV UR6, 0x54442d18 ;  /* 0x54442d1800067882 */ /* 0x000fe20000000000 */
[----:B------:R-:W-:Y:S01]  /*05e0*/  UMOV UR7, 0x400921fb ;  /* 0x400921fb00077882 */ /* 0x000fe20000000000 */
[----:B------:R-:W2:Y:S01]  /*05f0*/  I2F.F64.U32 R2, R4 ;  /* 0x0000000400027312 */ /* 0x000ea20000201800 */
[----:B------:R-:W-:Y:S01]  /*0600*/  BSSY.RECONVERGENT B0, `(.L_x_0) ;  /* 0x0000020000007945 */ /* 0x000fe20003800200 */
[----:B------:R-:W-:Y:S02]  /*0610*/  IMAD.MOV.U32 R33, RZ, RZ, 0x1 ;  /* 0x00000001ff217424 */ /* 0x000fe400078e00ff */
[----:B------:R-:W-:Y:S02]  /*0620*/  IMAD.MOV.U32 R36, RZ, RZ, R16 ;  /* 0x000000ffff247224 */ /* 0x000fe400078e0010 */
[----:B------:R-:W-:Y:S01]  /*0630*/  IMAD.MOV.U32 R37, RZ, RZ, R17 ;  /* 0x000000ffff257224 */ /* 0x000fe200078e0011 */
[----:B--2---:R-:W-:-:S08]  /*0640*/  DMUL R2, R2, UR6 ;  /* 0x0000000602027c28 */ /* 0x004fd00008000000 */
[----:B------:R-:W-:-:S08]  /*0650*/  DMUL R14, R2, 0.0625 ;  /* 0x3fb00000020e7828 */ /* 0x000fd00000000000 */
[----:B------:R-:W-:-:S14]  /*0660*/  DSETP.NEU.AND P3, PT, R14, +INF , PT ;  /* 0x7ff000000e00742a */ /* 0x000fdc0003f6d000 */
[----:B01----:R-:W-:Y:S05]  /*0670*/  @!P3 BRA `(.L_x_1) ;  /* 0x000000000060b947 */ /* 0x003fea0003800000 */
[----:B------:R-:W-:Y:S01]  /*0680*/  UMOV UR6, 0x6dc9c883 ;  /* 0x6dc9c88300067882 */ /* 0x000fe20000000000 */
[----:B------:R-:W-:Y:S01]  /*0690*/  UMOV UR7, 0x3fe45f30 ;  /* 0x3fe45f3000077882 */ /* 0x000fe20000000000 */
[C---:B------:R-:W-:Y:S01]  /*06a0*/  DSETP.GE.AND P3, PT, R14.reuse, 2.14748364800000000000e+09, PT ;  /* 0x41e000000e00742a */ /* 0x040fe20003f66000 */
[----:B------:R-:W-:Y:S01]  /*06b0*/  BSSY.RECONVERGENT B1, `(.L_x_2) ;  /* 0x0000013000017945 */ /* 0x000fe20003800200 */
[----:B------:R-:W-:Y:S01]  /*06c0*/  DMUL R2, R14, UR6 ;  /* 0x000000060e027c28 */ /* 0x000fe20008000000 */
[----:B------:R-:W-:Y:S01]  /*06d0*/  UMOV UR6, 0x54442d18 ;  /* 0x54442d1800067882 */ /* 0x000fe20000000000 */
[----:B------:R-:W-:-:S08]  /*06e0*/  UMOV UR7, 0x3ff921fb ;  /* 0x3ff921fb00077882 */ /* 0x000fd00000000000 */
[----:B------:R-:W0:Y:S08]  /*06f0*/  F2I.F64 R2, R2 ;  /* 0x0000000200027311 */ /* 0x000e300000301100 */
[----:B0-----:R-:W0:Y:S02]  /*0700*/  I2F.F64 R36, R2 ;  /* 0x0000000200247312 */ /* 0x001e240000201c00 */
[----:B0-----:R-:W-:Y:S01]  /*0710*/  DFMA R4, R36, -UR6, R14 ;  /* 0x8000000624047c2b */ /* 0x001fe2000800000e */
[----:B------:R-:W-:Y:S01]  /*0720*/  UMOV UR6, 0x33145c00 ;  /* 0x33145c0000067882 */ /* 0x000fe20000000000 */
[----:B------:R-:W-:-:S06]  /*0730*/  UMOV UR7, 0x3c91a626 ;  /* 0x3c91a62600077882 */ /* 0x000fcc0000000000 */
[----:B------:R-:W-:Y:S01]  /*0740*/  DFMA R4, R36, -UR6, R4 ;  /* 0x8000000624047c2b */ /* 0x000fe20008000004 */
[----:B------:R-:W-:Y:S01]  /*0750*/  UMOV UR6, 0x252049c0 ;  /* 0x252049c000067882 */ /* 0x000fe20000000000 */
[----:B------:R-:W-:-:S06]  /*0760*/  UMOV UR7, 0x397b839a ;  /* 0x397b839a00077882 */ /* 0x000fcc0000000000 */
[----:B------:R-:W-:Y:S01]  /*0770*/  DFMA R36, R36, -UR6, R4 ;  /* 0x8000000624247c2b */ /* 0x000fe20008000004 */
[----:B------:R-:W-:Y:S10]  /*0780*/  @!P3 BRA `(.L_x_3) ;  /* 0x000000000014b947 */ /* 0x000ff40003800000 */
[----:B------:R-:W-:Y:S01]  /*0790*/  IMAD.MOV.U32 R4, RZ, RZ, R14 ;  /* 0x000000ffff047224 */ /* 0x000fe200078e000e */
[----:B------:R-:W-:-:S07]  /*07a0*/  MOV R14, 0x7c0 ;  /* 0x000007c0000e7802 */ /* 0x000fce0000000f00 */
[----:B------:R-:W-:Y:S05]  /*07b0*/  CALL.REL.NOINC `($_Z9CUDA_MAINPiS_S_S_iiii$__internal_trig_reduction_slowpathd) ;  /* 0x0000002000487944 */ /* 0x000fea0003c00000 */
[----:B------:R-:W-:Y:S02]  /*07c0*/  IMAD.MOV.U32 R36, RZ, RZ, R4 ;  /* 0x000000ffff247224 */ /* 0x000fe400078e0004 */
[----:B------:R-:W-:-:S07]  /*07d0*/  IMAD.MOV.U32 R37, RZ, RZ, R5 ;  /* 0x000000ffff257224 */ /* 0x000fce00078e0005 */
.L_x_3:
[----:B------:R-:W-:Y:S05]  /*07e0*/  BSYNC.RECONVERGENT B1 ;  /* 0x0000000000017941 */ /* 0x000fea0003800200 */
.L_x_2:
[----:B------:R-:W-:-:S07]  /*07f0*/  VIADD R33, R2, 0x1 ;  /* 0x0000000102217836 */ /* 0x000fce0000000000 */
.L_x_1:
[----:B------:R-:W-:Y:S05]  /*0800*/  BSYNC.RECONVERGENT B0 ;  /* 0x0000000000007941 */ /* 0x000fea0003800200 */
.L_x_0:
[----:B------:R-:W-:-:S05]  /*0810*/  IMAD.SHL.U32 R2, R33, 0x40, RZ ;  /* 0x0000004021027824 */ /* 0x000fca00078e00ff */
[----:B------:R-:W-:-:S04]  /*0820*/  LOP3.LUT R2, R2, 0x40, RZ, 0xc0, !PT ;  /* 0x0000004002027812 */ /* 0x000fc800078ec0ff */
[----:B------:R-:W-:-:S05]  /*0830*/  IADD3 R38, P3, PT, R2, UR8, RZ ;  /* 0x0000000802267c10 */ /* 0x000fca000ff7e0ff */
[----:B------:R-:W-:-:S05]  /*0840*/  IMAD.X R39, RZ, RZ, UR9, P3 ;  /* 0x00000009ff277e24 */ /* 0x000fca00098e06ff */
[----:B------:R-:W2:Y:S04]  /*0850*/  LDG.E.128.CONSTANT R4, desc[UR10][R38.64] ;  /* 0x0000000a26047981 */ /* 0x000ea8000c1e9d00 */
[----:B------:R-:W3:Y:S04]  /*0860*/  LDG.E.128.CONSTANT R8, desc[UR10][R38.64+0x10] ;  /* 0x0000100a26087981 */ /* 0x000ee8000c1e9d00 */
[----:B------:R0:W4:Y:S01]  /*0870*/  LDG.E.128.CONSTANT R12, desc[UR10][R38.64+0x20] ;  /* 0x0000200a260c7981 */ /* 0x000122000c1e9d00 */
[----:B------:R-:W-:Y:S01]  /*0880*/  LOP3.LUT R2, R33, 0x1, RZ, 0xc0, !PT ;  /* 0x0000000121027812 */ /* 0x000fe200078ec0ff */
[----:B------:R-:W-:Y:S01]  /*0890*/  IMAD.MOV.U32 R34, RZ, RZ, 0x20fd8164 ;  /* 0x20fd8164ff227424 */ /* 0x000fe200078e00ff */
[----:B------:R-:W-:Y:S01]  /*08a0*/  BSSY.RECONVERGENT B0, `(.L_x_4) ;  /* 0x0000028000007945 */ /* 0x000fe20003800200 */
[----:B------:R-:W-:Y:S01]  /*08b0*/  IMAD.MOV.U32 R35, RZ, RZ, 0x3da8ff83 ;  /* 0x3da8ff83ff237424 */ /* 0x000fe200078e00ff */
[----:B------:R-:W-:Y:S01]  /*08c0*/  ISETP.NE.U32.AND P3, PT, R2, 0x1, PT ;  /* 0x000000010200780c */ /* 0x000fe20003f65070 */
[----:B------:R-:W-:-:S03]  /*08d0*/  DMUL R2, R36, R36 ;  /* 0x0000002424027228 */ /* 0x000fc60000000000 */
[----:B------:R-:W-:Y:S01]  /*08e0*/  FSEL R34, R34, -8.06006814911005101289e+34, !P3 ;  /* 0xf9785eba22227808 */ /* 0x000fe20005800000 */
[----:B0-----:R-:W-:Y:S01]  /*08f0*/  IMAD.MOV.U32 R38, RZ, RZ, 0x1 ;  /* 0x00000001ff267424 */ /* 0x001fe200078e00ff */
[----:B------:R-:W-:-:S06]  /*0900*/  FSEL R35, -R35, 0.11223486810922622681, !P3 ;  /* 0x3de5db6523237808 */ /* 0x000fcc0005800100 */
[----:B--2---:R-:W-:Y:S02]  /*0910*/  DFMA R4, R2, R34, R4 ;  /* 0x000000220204722b */ /* 0x004fe40000000004 */
[----:B------:R-:W-:-:S06]  /*0920*/  DMUL R34, RZ, R20 ;  /* 0x00000014ff227228 */ /* 0x000fcc0000000000 */
[----:B------:R-:W-:-:S08]  /*0930*/  DFMA R4, R2, R4, R6 ;  /* 0x000000040204722b */ /* 0x000fd00000000006 */
[----:B---3--:R-:W-:-:S08]  /*0940*/  DFMA R4, R2, R4, R8 ;  /* 0x000000040204722b */ /* 0x008fd00000000008 */
[----:B------:R-:W-:-:S08]  /*0950*/  DFMA R4, R2, R4, R10 ;  /* 0x000000040204722b */ /* 0x000fd0000000000a */
[----:B----4-:R-:W-:-:S08]  /*0960*/  DFMA R4, R2, R4, R12 ;  /* 0x000000040204722b */ /* 0x010fd0000000000c */
[----:B------:R-:W-:-:S08]  /*0970*/  DFMA R4, R2, R4, R14 ;  /* 0x000000040204722b */ /* 0x000fd0000000000e */
[----:B------:R-:W-:Y:S02]  /*0980*/  DFMA R6, R4, R36, R36 ;  /* 0x000000240406722b */ /* 0x000fe40000000024 */
[----:B------:R-:W-:Y:S01]  /*0990*/  DFMA R2, R2, R4, 1 ;  /* 0x3ff000000202742b */ /* 0x000fe20000000004 */
[----:B------:R-:W0:Y:S09]  /*09a0*/  I2F.F64 R36, R32 ;  /* 0x0000002000247312 */ /* 0x000e320000201c00 */
[----:B------:R-:W-:-:S02]  /*09b0*/  FSEL R4, R2, R6, !P3 ;  /* 0x0000000602047208 */ /* 0x000fc40005800000 */
[----:B------:R-:W-:Y:S02]  /*09c0*/  FSEL R5, R3, R7, !P3 ;  /* 0x0000000703057208 */ /* 0x000fe40005800000 */
[----:B------:R-:W-:-:S04]  /*09d0*/  LOP3.LUT P3, RZ, R33, 0x2, RZ, 0xc0, !PT ;  /* 0x0000000221ff7812 */ /* 0x000fc8000786c0ff */
[----:B------:R-:W-:-:S10]  /*09e0*/  DADD R2, RZ, -R4 ;  /* 0x00000000ff027229 */ /* 0x000fd40000000804 */
[----:B------:R-:W-:Y:S02]  /*09f0*/  FSEL R2, R4, R2, !P3 ;  /* 0x0000000204027208 */ /* 0x000fe40005800000 */
[----:B------:R-:W-:Y:S01]  /*0a00*/  FSEL R3, R5, R3, !P3 ;  /* 0x0000000305037208 */ /* 0x000fe20005800000 */
[----:B------:R-:W-:-:S05]  /*0a10*/  DSETP.NEU.AND P3, PT, R20, +INF , PT ;  /* 0x7ff000001400742a */ /* 0x000fca0003f6d000 */
[----:B0-----:R-:W-:-:S09]  /*0a20*/  DMUL R36, R36, R2 ;  /* 0x0000000224247228 */ /* 0x001fd20000000000 */
[----:B------:R-:W-:Y:S05]  /*0a30*/  @!P3 BRA `(.L_x_5) ;  /* 0x000000000038b947 */ /* 0x000fea0003800000 */
[----:B------:R-:W-:Y:S01]  /*0a40*/  DSETP.GE.AND P3, PT, R20, 2.14748364800000000000e+09, PT ;  /* 0x41e000001400742a */ /* 0x000fe20003f66000 */
[----:B------:R-:W-:Y:S01]  /*0a50*/  BSSY.RECONVERGENT B1, `(.L_x_6) ;  /* 0x000000b000017945 */ /* 0x000fe20003800200 */
[----:B------:R-:W-:Y:S02]  /*0a60*/  IMAD.MOV.U32 R2, RZ, RZ, R30 ;  /* 0x000000ffff027224 */ /* 0x000fe400078e001e */
[----:B------:R-:W-:Y:S02]  /*0a70*/  IMAD.MOV.U32 R34, RZ, RZ, R22 ;  /* 0x000000ffff227224 */ /* 0x000fe400078e0016 */
[----:B------:R-:W-:-:S08]  /*0a80*/  IMAD.MOV.U32 R35, RZ, RZ, R23 ;  /* 0x000000ffff237224 */ /* 0x000fd000078e0017 */
[----:B------:R-:W-:Y:S05]  /*0a90*/  @!P3 BRA `(.L_x_7) ;  /* 0x000000000018b947 */ /* 0x000fea0003800000 */
[----:B------:R-:W-:Y:S01]  /*0aa0*/  IMAD.MOV.U32 R4, RZ, RZ, R20 ;  /* 0x000000ffff047224 */ /* 0x000fe200078e0014 */
[----:B------:R-:W-:Y:S01]  /*0ab0*/  MOV R14, 0xae0 ;  /* 0x00000ae0000e7802 */ /* 0x000fe20000000f00 */
[----:B------:R-:W-:-:S07]  /*0ac0*/  IMAD.MOV.U32 R15, RZ, RZ, R21 ;  /* 0x000000ffff0f7224 */ /* 0x000fce00078e0015 */
[----:B------:R-:W-:Y:S05]  /*0ad0*/  CALL.REL.NOINC `($_Z9CUDA_MAINPiS_S_S_iiii$__internal_trig_reduction_slowpathd) ;  /* 0x0000001c00807944 */ /* 0x000fea0003c00000 */
[----:B------:R-:W-:Y:S02]  /*0ae0*/  IMAD.MOV.U32 R34, RZ, RZ, R4 ;  /* 0x000000ffff227224 */ /* 0x000fe400078e0004 */
[----:B------:R-:W-:-:S07]  /*0af0*/  IMAD.MOV.U32 R35, RZ, RZ, R5 ;  /* 0x000000ffff237224 */ /* 0x000fce00078e0005 */
.L_x_7:
[----:B------:R-:W-:Y:S05]  /*0b00*/  BSYNC.RECONVERGENT B1 ;  /* 0x0000000000017941 */ /* 0x000fea0003800200 */
.L_x_6:
[----:B------:R-:W-:-:S07]  /*0b10*/  VIADD R38, R2, 0x1 ;  /* 0x0000000102267836 */ /* 0x000fce0000000000 */
.L_x_5:
[----:B------:R-:W-:Y:S05]  /*0b20*/  BSYNC.RECONVERGENT B0 ;  /* 0x0000000000007941 */ /* 0x000fea0003800200 */
.L_x_4:
[----:B------:R-:W-:-:S05]  /*0b30*/  IMAD.SHL.U32 R2, R38, 0x40, RZ ;  /* 0x0000004026027824 */ /* 0x000fca00078e00ff */
[----:B------:R-:W-:-:S04]  /*0b40*/  LOP3.LUT R2, R2, 0x40, RZ, 0xc0, !PT ;  /* 0x0000004002027812 */ /* 0x000fc800078ec0ff */
[----:B------:R-:W-:-:S05]  /*0b50*/  IADD3 R40, P3, PT, R2, UR8, RZ ;  /* 0x0000000802287c10 */ /* 0x000fca000ff7e0ff */
[----:B------:R-:W-:-:S05]  /*0b60*/  IMAD.X R41, RZ, RZ, UR9, P3 ;  /* 0x00000009ff297e24 */ /* 0x000fca00098e06ff */
[----:B------:R-:W2:Y:S04]  /*0b70*/  LDG.E.128.CONSTANT R4, desc[UR10][R40.64] ;  /* 0x0000000a28047981 */ /* 0x000ea8000c1e9d00 */
[----:B------:R-:W3:Y:S04]  /*0b80*/  LDG.E.128.CONSTANT R8, desc[UR10][R40.64+0x10] ;  /* 0x0000100a28087981 */ /* 0x000ee8000c1e9d00 */
[----:B------:R-:W4:Y:S01]  /*0b90*/  LDG.E.128.CONSTANT R12, desc[UR10][R40.64+0x20] ;  /* 0x0000200a280c7981 */ /* 0x000f22000c1e9d00 */
[----:B------:R-:W-:Y:S01]  /*0ba0*/  LOP3.LUT R2, R38, 0x1, RZ, 0xc0, !PT ;  /* 0x0000000126027812 */ /* 0x000fe200078ec0ff */
[----:B------:R-:W-:Y:S01]  /*0bb0*/  IMAD.MOV.U32 R32, RZ, RZ, 0x20fd8164 ;  /* 0x20fd8164ff207424 */ /* 0x000fe200078e00ff */
[----:B------:R-:W-:Y:S01]  /*0bc0*/  ISETP.NE.AND P5, PT, RZ, UR4, PT ;  /* 0x00000004ff007c0c */ /* 0x000fe2000bfa5270 */
[----:B------:R-:W-:Y:S01]  /*0bd0*/  IMAD.MOV.U32 R33, RZ, RZ, 0x3da8ff83 ;  /* 0x3da8ff83ff217424 */ /* 0x000fe200078e00ff */
[----:B------:R-:W-:Y:S01]  /*0be0*/  ISETP.NE.U32.AND P3, PT, R2, 0x1, PT ;  /* 0x000000010200780c */ /* 0x000fe20003f65070 */
[----:B------:R-:W-:Y:S01]  /*0bf0*/  DMUL R2, R34, R34 ;  /* 0x0000002222027228 */ /* 0x000fe20000000000 */
[----:B------:R-:W-:-:S02]  /*0c00*/  ISETP.NE.AND P4, PT, R31, RZ, PT ;  /* 0x000000ff1f00720c */ /* 0x000fc40003f85270 */
[----:B------:R-:W-:Y:S02]  /*0c10*/  FSEL R32, R32, -8.06006814911005101289e+34, !P3 ;  /* 0xf9785eba20207808 */ /* 0x000fe40005800000 */
[----:B------:R-:W-:-:S06]  /*0c20*/  FSEL R33, -R33, 0.11223486810922622681, !P3 ;  /* 0x3de5db6521217808 */ /* 0x000fcc0005800100 */
[----:B--2---:R-:W-:-:S08]  /*0c30*/  DFMA R4, R2, R32, R4 ;  /* 0x000000200204722b */ /* 0x004fd00000000004 */
[----:B------:R-:W-:-:S08]  /*0c40*/  DFMA R4, R2, R4, R6 ;  /* 0x000000040204722b */ /* 0x000fd00000000006 */
[----:B---3--:R-:W-:Y:S01]  /*0c50*/  DFMA R4, R2, R4, R8 ;  /* 0x000000040204722b */ /* 0x008fe20000000008 */
[----:B------:R-:W-:-:S07]  /*0c60*/  MOV R9, 0x400 ;  /* 0x0000040000097802 */ /* 0x000fce0000000f00 */
[C---:B------:R-:W-:Y:S01]  /*0c70*/  DFMA R4, R2.reuse, R4, R10 ;  /* 0x000000040204722b */ /* 0x040fe2000000000a */
[----:B------:R-:W0:Y:S07]  /*0c80*/  S2R R10, SR_CgaCtaId ;  /* 0x00000000000a7919 */ /* 0x000e2e0000008800 */
[----:B----4-:R-:W-:-:S08]  /*0c90*/  DFMA R4, R2, R4, R12 ;  /* 0x000000040204722b */ /* 0x010fd0000000000c */
[----:B------:R-:W-:-:S08]  /*0ca0*/  DFMA R4, R2, R4, R14 ;  /* 0x000000040204722b */ /* 0x000fd0000000000e */
[----:B------:R-:W-:Y:S02]  /*0cb0*/  DFMA R6, R4, R34, R34 ;  /* 0x000000220406722b */ /* 0x000fe40000000022 */
[----:B------:R-:W-:-:S10]  /*0cc0*/  DFMA R2, R2, R4, 1 ;  /* 0x3ff000000202742b */ /* 0x000fd40000000004 */
[----:B------:R-:W-:Y:S02]  /*0cd0*/  FSEL R4, R2, R6, !P3 ;  /* 0x0000000602047208 */ /* 0x000fe40005800000 */
[----:B------:R-:W-:Y:S02]  /*0ce0*/  FSEL R5, R3, R7, !P3 ;  /* 0x0000000703057208 */ /* 0x000fe40005800000 */
[----:B------:R-:W-:-:S04]  /*0cf0*/  LOP3.LUT P3, RZ, R38, 0x2, RZ, 0xc0, !PT ;  /* 0x0000000226ff7812 */ /* 0x000fc8000786c0ff */
[----:B------:R-:W-:-:S10]  /*0d00*/  DADD R2, RZ, -R4 ;  /* 0x00000000ff027229 */ /* 0x000fd40000000804 */
[----:B------:R-:W-:Y:S02]  /*0d10*/  FSEL R2, R4, R2, !P3 ;  /* 0x0000000204027208 */ /* 0x000fe40005800000 */
[----:B------:R-:W-:Y:S02]  /*0d20*/  FSEL R3, R5, R3, !P3 ;  /* 0x0000000305037208 */ /* 0x000fe40005800000 */
[----:B------:R-:W-:-:S04]  /*0d30*/  LOP3.LUT P3, RZ, R31, UR4, RZ, 0xfc, !PT ;  /* 0x000000041fff7c12 */ /* 0x000fc8000f86fcff */
[----:B------:R-:W-:-:S10]  /*0d40*/  DMUL R36, R36, R2 ;  /* 0x0000000224247228 */ /* 0x000fd40000000000 */
[----:B------:R-:W1:Y:S02]  /*0d50*/  F2F.F32.F64 R36, R36 ;  /* 0x0000002400247310 */ /* 0x000e640000301000 */
[----:B-1----:R-:W-:Y:S01]  /*0d60*/  STS [R29], R36 ;  /* 0x000000241d007388 */ /* 0x002fe20000000800 */
[----:B------:R-:W-:Y:S06]  /*0d70*/  BAR.SYNC.DEFER_BLOCKING 0x0 ;  /* 0x0000000000007b1d */ /* 0x000fec0000010000 */
[----:B------:R-:W-:Y:S04]  /*0d80*/  @P0 LDS R2, [R29+0x4] ;  /* 0x000004001d020984 */ /* 0x000fe80000000800 */
[----:B------:R-:W1:Y:S04]  /*0d90*/  @P0 LDS R3, [R29+0x20] ;  /* 0x000020001d030984 */ /* 0x000e680000000800 */
[----:B------:R-:W2:Y:S04]  /*0da0*/  @P0 LDS R5, [R29+0x24] ;  /* 0x000024001d050984 */ /* 0x000ea80000000800 */
[----:B------:R-:W3:Y:S01]  /*0db0*/  @P0 LDS R7, [R29] ;  /* 0x000000001d070984 */ /* 0x000ee20000000800 */
[----:B-1----:R-:W-:-:S04]  /*0dc0*/  @P0 FADD R2, R2, R3 ;  /* 0x0000000302020221 */ /* 0x002fc80000000000 */
[----:B--2---:R-:W-:-:S04]  /*0dd0*/  @P0 FADD R2, R2, R5 ;  /* 0x0000000502020221 */ /* 0x004fc80000000000 */
[----:B---3--:R-:W-:-:S05]  /*0de0*/  @P0 FADD R2, R2, R7 ;  /* 0x0000000702020221 */ /* 0x008fca0000000000 */
[----:B------:R-:W-:Y:S01]  /*0df0*/  @P0 STS [R29], R2 ;  /* 0x000000021d000388 */ /* 0x000fe20000000800 */
[----:B------:R-:W-:Y:S06]  /*0e00*/  BAR.SYNC.DEFER_BLOCKING 0x0 ;  /* 0x0000000000007b1d */ /* 0x000fec0000010000 */
[----:B------:R-:W-:Y:S04]  /*0e10*/  @P1 LDS R3, [R29+0x8] ;  /* 0x000008001d031984 */ /* 0x000fe80000000800 */
[----:B------:R-:W1:Y:S04]  /*0e20*/  @P1 LDS R4, [R29+0x40] ;  /* 0x000040001d041984 */ /* 0x000e680000000800 */
[----:B------:R-:W2:Y:S04]  /*0e30*/  @P1 LDS R6, [R29+0x48] ;  /* 0x000048001d061984 */ /* 0x000ea80000000800 */
[----:B------:R-:W3:Y:S01]  /*0e40*/  @P1 LDS R8, [R29] ;  /* 0x000000001d081984 */ /* 0x000ee20000000800 */
[----:B-1----:R-:W-:-:S04]  /*0e50*/  @P1 FADD R3, R3, R4 ;  /* 0x0000000403031221 */ /* 0x002fc80000000000 */
[----:B--2---:R-:W-:Y:S01]  /*0e60*/  @P1 FADD R3, R3, R6 ;  /* 0x0000000603031221 */ /* 0x004fe20000000000 */
[----:B------:R-:W-:-:S03]  /*0e70*/  FSEL R6, RZ, 3.68934881474191032320e+19, !P3 ;  /* 0x60000000ff067808 */ /* 0x000fc60005800000 */
[----:B---3--:R-:W-:Y:S01]  /*0e80*/  @P1 FADD R8, R3, R8 ;  /* 0x0000000803081221 */ /* 0x008fe20000000000 */
[----:B------:R-:W-:-:S04]  /*0e90*/  @P5 FSEL R6, R6, RZ, !P4 ;  /* 0x000000ff06065208 */ /* 0x000fc80006000000 */
        /* <DEDUP_REMOVED lines=8> */
[----:B0-----:R-:W-:-:S03]  /*0f20*/  LEA R5, R10, R9, 0x18 ;  /* 0x000000090a057211 */ /* 0x001fc600078ec0ff */
[----:B---3--:R-:W-:Y:S01]  /*0f30*/  @P2 FADD R4, R2, R7 ;  /* 0x0000000702042221 */ /* 0x008fe20000000000 */
[----:B------:R-:W-:-:S04]  /*0f40*/  IMAD.MOV.U32 R7, RZ, RZ, 0x3fc00000 ;  /* 0x3fc00000ff077424 */ /* 0x000fc800078e00ff */
[----:B------:R0:W-:Y:S01]  /*0f50*/  @P2 STS [R29], R4 ;  /* 0x000000041d002388 */ /* 0x0001e20000000800 */
[----:B------:R-:W-:Y:S01]  /*0f60*/  FSEL R7, R7, 1.5517766475677490234, !P3 ;  /* 0x3fc6a09e07077808 */ /* 0x000fe20005800000 */
[----:B------:R-:W-:Y:S03]  /*0f70*/  BAR.SYNC.DEFER_BLOCKING 0x0 ;  /* 0x0000000000007b1d */ /* 0x000fe60000010000 */
[----:B------:R-:W-:Y:S01]  /*0f80*/  @P5 FSEL R7, R7, 1.625, !P4 ;  /* 0x3fd0000007075808 */ /* 0x000fe20006000000 */
[----:B0-----:R-:W-:Y:S02]  /*0f90*/  IMAD.MOV.U32 R4, RZ, RZ, R6 ;  /* 0x000000ffff047224 */ /* 0x001fe400078e0006 */
[----:B------:R-:W-:Y:S01]  /*0fa0*/  VIADD R6, R9, 0x100 ;  /* 0x0000010009067836 */ /* 0x000fe20000000000 */
[----:B------:R-:W0:Y:S02]  /*0fb0*/  LDS R5, [R5] ;  /* 0x0000000005057984 */ /* 0x000e240000000800 */
[----:B0-----:R0:W1:Y:S02]  /*0fc0*/  F2F.F64.F32 R2, R5 ;  /* 0x0000000500027310 */ /* 0x0010640000201800 */
[----:B0-----:R-:W-:Y:S01]  /*0fd0*/  IMAD.MOV.U32 R5, RZ, RZ, R7 ;  /* 0x000000ffff057224 */ /* 0x001fe200078e0007 */
[----:B------:R-:W-:-:S05]  /*0fe0*/  LEA R7, R10, R6, 0x18 ;  /* 0x000000060a077211 */ /* 0x000fca00078ec0ff */
[----:B-1----:R-:W-:Y:S01]  /*0ff0*/  DMUL R2, R2, R4 ;  /* 0x0000000402027228 */ /* 0x002fe20000000000 */
[C---:B------:R-:W-:Y:S01]  /*1000*/  LEA R4, R31.reuse, UR4, 0x3 ;  /* 0x000000041f047c11 */ /* 0x040fe2000f8e18ff */
[----:B------:R-:W-:-:S04]  /*1010*/  VIADD R31, R31, 0x1 ;  /* 0x000000011f1f7836 */ /* 0x000fc80000000000 */
[----:B------:R-:W-:Y:S01]  /*1020*/  IMAD R5, R4, 0x4, R7 ;  /* 0x0000000404057824 */ /* 0x000fe200078e0207 */
[----:B------:R-:W-:-:S03]  /*1030*/  ISETP.NE.AND P3, PT, R31, 0x8, PT ;  /* 0x000000081f00780c */ /* 0x000fc60003f65270 */
[----:B------:R-:W0:Y:S02]  /*1040*/  F2F.F32.F64 R2, R2 ;  /* 0x0000000200027310 */ /* 0x000e240000301000 */
[----:B0-----:R0:W-:Y:S08]  /*1050*/  STS [R5], R2 ;  /* 0x0000000205007388 */ /* 0x0011f00000000800 */
[----:B------:R-:W-:Y:S05]  /*1060*/  @P3 BRA `(.L_x_8) ;  /* 0xfffffff400503947 */ /* 0x000fea000383ffff */
[----:B------:R-:W-:-:S04]  /*1070*/  UIADD3 UR4, UPT, UPT, UR4, 0x1, URZ ;  /* 0x0000000104047890 */ /* 0x000fc8000fffe0ff */
[----:B------:R-:W-:-:S09]  /*1080*/  UISETP.NE.AND UP0, UPT, UR4, 0x8, UPT ;  /* 0x000000080400788c */ /* 0x000fd2000bf05270 */
[----:B------:R-:W-:Y:S05]  /*1090*/  BRA.U UP0, `(.L_x_9) ;  /* 0xfffffff100e87547 */ /* 0x000fea000b83ffff */
[----:B0-----:R-:W0:Y:S02]  /*10a0*/  LDC.64 R4, c[0x0][0x390] ;  /* 0x0000e400ff047b82 */ /* 0x001e240000000a00 */
[----:B0-----:R-:W-:-:S05]  /*10b0*/  IMAD.WIDE.U32 R4, R26, 0x4, R4 ;  /* 0x000000041a047825 */ /* 0x001fca00078e0004 */
[----:B------:R-:W2:Y:S01]  /*10c0*/  LDG.E R3, desc[UR10][R4.64] ;  /* 0x0000000a04037981 */ /* 0x000ea2000c1e1900 */
[----:B------:R-:W-:Y:S01]  /*10d0*/  IMAD R2, R26, 0x4, R7 ;  /* 0x000000041a027824 */ /* 0x000fe200078e0207 */
[----:B------:R-:W-:Y:S05]  /*10e0*/  BSSY.RECONVERGENT B0, `(.L_x_10) ;  /* 0x000000e000007945 */ /* 0x000fea0003800200 */
[----:B------:R-:W0:Y:S01]  /*10f0*/  LDS R2, [R2] ;  /* 0x0000000002027984 */ /* 0x000e220000000800 */
[----:B--2---:R-:W-:-:S04]  /*1100*/  I2FP.F32.S32 R3, R3 ;  /* 0x0000000300037245 */ /* 0x004fc80000201400 */
[----:B------:R-:W1:Y:S08]  /*1110*/  MUFU.RCP R6, R3 ;  /* 0x0000000300067308 */ /* 0x000e700000001000 */
[----:B0-----:R-:W0:Y:S01]  /*1120*/  FCHK P3, R2, R3 ;  /* 0x0000000302007302 */ /* 0x001e220000060000 */
[----:B-1----:R-:W-:-:S04]  /*1130*/  FFMA R7, -R3, R6, 1 ;  /* 0x3f80000003077423 */ /* 0x002fc80000000106 */
[----:B------:R-:W-:-:S04]  /*1140*/  FFMA R7, R6, R7, R6 ;  /* 0x0000000706077223 */ /* 0x000fc80000000006 */
[----:B------:R-:W-:-:S04]  /*1150*/  FFMA R6, R2, R7, RZ ;  /* 0x0000000702067223 */ /* 0x000fc800000000ff */
[----:B------:R-:W-:-:S04]  /*1160*/  FFMA R8, -R3, R6, R2 ;  /* 0x0000000603087223 */ /* 0x000fc80000000102 */
[----:B------:R-:W-:Y:S01]  /*1170*/  FFMA R6, R7, R8, R6 ;  /* 0x0000000807067223 */ /* 0x000fe20000000006 */
[----:B0-----:R-:W-:Y:S06]  /*1180*/  @!P3 BRA `(.L_x_11) ;  /* 0x00000000000cb947 */ /* 0x001fec0003800000 */
[----:B------:R-:W-:-:S07]  /*1190*/  MOV R6, 0x11b0 ;  /* 0x000011b000067802 */ /* 0x000fce0000000f00 */
[----:B------:R-:W-:Y:S05]  /*11a0*/  CALL.REL.NOINC `($__internal_0_$__cuda_sm3x_div_rn_noftz_f32_slowpath) ;  /* 0x00000010002c7944 */ /* 0x000fea0003c00000 */
[----:B------:R-:W-:-:S07]  /*11b0*/  IMAD.MOV.U32 R6, RZ, RZ, R9 ;  /* 0x000000ffff067224 */ /* 0x000fce00078e0009 */
.L_x_11:
[----:B------:R-:W-:Y:S05]  /*11c0*/  BSYNC.RECONVERGENT B0 ;  /* 0x0000000000007941 */ /* 0x000fea0003800200 */
.L_x_10:
[----:B------:R-:W0:Y:S01]  /*11d0*/  S2UR UR7, SR_CgaCtaId ;  /* 0x00000000000779c3 */ /* 0x000e220000008800 */
[----:B------:R-:W-:Y:S01]  /*11e0*/  IMAD.MOV.U32 R29, RZ, RZ, 0x3f000000 ;  /* 0x3f000000ff1d7424 */ /* 0x000fe200078e00ff */
[----:B------:R-:W-:Y:S02]  /*11f0*/  UMOV UR6, 0x400 ;  /* 0x0000040000067882 */ /* 0x000fe40000000000 */
[----:B------:R-:W-:Y:S02]  /*1200*/  UIADD3 UR4, UPT, UPT, UR6, 0x600, URZ ;  /* 0x0000060006047890 */ /* 0x000fe4000fffe0ff */
[--C-:B------:R-:W-:Y:S02]  /*1210*/  LOP3.LUT R3, R29, 0x80000000, R6.reuse, 0xb8, !PT ;  /* 0x800000001d037812 */ /* 0x100fe400078eb806 */
[----:B------:R-:W1:Y:S03]  /*1220*/  LDC R13, c[0x0][0x3a0] ;  /* 0x0000e800ff0d7b82 */ /* 0x000e660000000800 */
[----:B------:R-:W-:-:S06]  /*1230*/  FADD.RZ R3, R3, R6 ;  /* 0x0000000603037221 */ /* 0x000fcc000000c000 */
[----:B------:R-:W2:Y:S01]  /*1240*/  F2I.TRUNC.NTZ R3, R3 ;  /* 0x0000000300037305 */ /* 0x000ea2000020f100 */
[----:B0-----:R-:W-:-:S06]  /*1250*/  ULEA UR4, UR7, UR4, 0x18 ;  /* 0x0000000407047291 */ /* 0x001fcc000f8ec0ff */
[C---:B------:R-:W-:Y:S02]  /*1260*/  LEA R10, R26.reuse, UR4, 0x2 ;  /* 0x000000041a0a7c11 */ /* 0x040fe4000f8e10ff */
[----:B-1----:R-:W-:-:S03]  /*1270*/  ISETP.GE.AND P3, PT, R26, R13, PT ;  /* 0x0000000d1a00720c */ /* 0x002fc60003f66270 */
[----:B--2---:R-:W-:Y:S01]  /*1280*/  STS [R10], R3 ;  /* 0x000000030a007388 */ /* 0x004fe20000000800 */
[----:B------:R-:W-:Y:S09]  /*1290*/  BAR.SYNC.DEFER_BLOCKING 0x0 ;  /* 0x0000000000007b1d */ /* 0x000ff20000010000 */
[----:B------:R-:W0:Y:S01]  /*12a0*/  @!P3 LDC.64 R6, c[0x0][0x398] ;  /* 0x0000e600ff06bb82 */ /* 0x000e220000000a00 */
[----:B------:R-:W-:Y:S01]  /*12b0*/  @!P3 IMAD.SHL.U32 R9, R26, 0x2, RZ ;  /* 0x000000021a09b824 */ /* 0x000fe200078e00ff */
[----:B------:R-:W1:Y:S03]  /*12c0*/  LDS R11, [R10] ;  /* 0x000000000a0b7984 */ /* 0x000e660000000800 */
[----:B0-----:R-:W-:Y:S01]  /*12d0*/  @!P3 IMAD.WIDE.U32 R6, R9, 0x4, R6 ;  /* 0x000000040906b825 */ /* 0x001fe200078e0006 */
[----:B-1----:R-:W-:Y:S04]  /*12e0*/  STG.E desc[UR10][R18.64], R11 ;  /* 0x0000000b12007986 */ /* 0x002fe8000c10190a */
[----:B------:R-:W2:Y:S04]  /*12f0*/  @!P3 LDG.E R2, desc[UR10][R6.64] ;  /* 0x0000000a0602b981 */ /* 0x000ea8000c1e1900 */
[----:B------:R-:W2:Y:S01]  /*1300*/  @!P3 LDG.E R9, desc[UR10][R6.64+0x4] ;  /* 0x0000040a0609b981 */ /* 0x000ea2000c1e1900 */
[----:B------:R-:W-:-:S02]  /*1310*/  IMAD R13, R13, UR5, R26 ;  /* 0x000000050d0d7c24 */ /* 0x000fc4000f8e021a */
[----:B------:R-:W-:Y:S02]  /*1320*/  @!P3 IMAD.SHL.U32 R21, R26, 0x2, RZ ;  /* 0x000000021a15b824 */ /* 0x000fe400078e00ff */
[----:B--2---:R-:W-:Y:S02]  /*1330*/  @!P3 IMAD R2, R2, 0x8, R9 ;  /* 0x000000080202b824 */ /* 0x004fe400078e0209 */
[----:B------:R-:W0:Y:S03]  /*1340*/  @!P3 LDC.64 R8, c[0x0][0x398] ;  /* 0x0000e600ff08bb82 */ /* 0x000e260000000a00 */
[----:B------:R-:W-:-:S05]  /*1350*/  @!P3 LEA R12, R2, UR4, 0x2 ;  /* 0x00000004020cbc11 */ /* 0x000fca000f8e10ff */
[----:B------:R-:W1:Y:S01]  /*1360*/  @!P3 LDS R15, [R12] ;  /* 0x000000000c0fb984 */ /* 0x000e620000000800 */
[----:B------:R-:W2:Y:S03]  /*1370*/  LDC.64 R2, c[0x0][0x388] ;  /* 0x0000e200ff027b82 */ /* 0x000ea60000000a00 */
[----:B------:R-:W-:Y:S01]  /*1380*/  STS [R10], RZ ;  /* 0x000000ff0a007388 */ /* 0x000fe20000000800 */
[----:B0-----:R-:W-:-:S04]  /*1390*/  @!P3 IMAD.WIDE.U32 R8, R21, 0x4, R8 ;  /* 0x000000041508b825 */ /* 0x001fc800078e0008 */
[----:B--2---:R-:W-:-:S05]  /*13a0*/  IMAD.WIDE R2, R13, 0x4, R2 ;  /* 0x000000040d027825 */ /* 0x004fca00078e0202 */
[----:B-1----:R-:W-:Y:S01]  /*13b0*/  @!P3 STG.E desc[UR10][R2.64], R15 ;  /* 0x0000000f0200b986 */ /* 0x002fe2000c10190a */
[----:B------:R-:W-:Y:S06]  /*13c0*/  BAR.SYNC.DEFER_BLOCKING 0x0 ;  /* 0x0000000000007b1d */ /* 0x000fec0000010000 */
[----:B------:R-:W2:Y:S04]  /*13d0*/  @!P3 LDG.E R6, desc[UR10][R8.64] ;  /* 0x0000000a0806b981 */ /* 0x000ea8000c1e1900 */
[----:B------:R-:W2:Y:S04]  /*13e0*/  @!P3 LDG.E R7, desc[UR10][R8.64+0x4] ;  /* 0x0000040a0807b981 */ /* 0x000ea8000c1e1900 */
[----:B------:R-:W3:Y:S01]  /*13f0*/  @!P3 LDG.E R11, desc[UR10][R2.64] ;  /* 0x0000000a020bb981 */ /* 0x000ee2000c1e1900 */
[----:B--2---:R-:W-:-:S05]  /*1400*/  @!P3 IMAD R6, R6, 0x8, R7 ;  /* 0x000000080606b824 */ /* 0x004fca00078e0207 */
[----:B------:R-:W-:-:S05]  /*1410*/  @!P3 LEA R6, R6, UR4, 0x2 ;  /* 0x000000040606bc11 */ /* 0x000fca000f8e10ff */
[----:B---3--:R-:W-:Y:S04]  /*1420*/  @!P3 STS [R6], R11 ;  /* 0x0000000b0600b388 */ /* 0x008fe80000000800 */
[----:B------:R-:W0:Y:S04]  /*1430*/  LDS R7, [R10] ;  /* 0x000000000a077984 */ /* 0x000e280000000800 */
[----:B0-----:R0:W-:Y:S04]  /*1440*/  STG.E desc[UR10][R18.64], R7 ;  /* 0x0000000712007986 */ /* 0x0011e8000c10190a */
[----:B------:R-:W2:Y:S01]  /*1450*/  LDG.E R4, desc[UR10][R4.64] ;  /* 0x0000000a04047981 */ /* 0x000ea2000c1e1900 */
[----:B------:R-:W-:Y:S01]  /*1460*/  UIADD3 UR4, UPT, UPT, UR6, 0x500, URZ ;  /* 0x0000050006047890 */ /* 0x000fe2000fffe0ff */
[----:B------:R-:W-:-:S02]  /*1470*/  ISETP.NE.AND P3, PT, R0, RZ, PT ;  /* 0x000000ff0000720c */ /* 0x000fc40003f65270 */
[----:B------:R-:W-:Y:S01]  /*1480*/  ISETP.NE.AND P5, PT, R24, RZ, PT ;  /* 0x000000ff1800720c */ /* 0x000fe20003fa5270 */
[----:B------:R-:W-:Y:S01]  /*1490*/  ULEA UR4, UR7, UR4, 0x18 ;  /* 0x0000000407047291 */ /* 0x000fe2000f8ec0ff */
[----:B------:R-:W-:Y:S02]  /*14a0*/  ISETP.NE.AND P4, PT, R27, RZ, PT ;  /* 0x000000ff1b00720c */ /* 0x000fe40003f85270 */
[----:B------:R-:W-:-:S03]  /*14b0*/  FSEL R29, R29, 0.70710676908493041992, !P5 ;  /* 0x3f3504f31d1d7808 */ /* 0x000fc60006800000 */
[----:B------:R-:W-:Y:S01]  /*14c0*/  LEA R28, R26, UR4, 0x2 ;  /* 0x000000041a1c7c11 */ /* 0x000fe2000f8e10ff */
[----:B------:R-:W-:-:S03]  /*14d0*/  UIADD3 UR4, UPT, UPT, UR6, 0x300, URZ ;  /* 0x0000030006047890 */ /* 0x000fc6000fffe0ff */
[----:B------:R-:W-:Y:S01]  /*14e0*/  @P3 FSEL R29, R29, 1, !P4 ;  /* 0x3f8000001d1d3808 */ /* 0x000fe20006000000 */
[----:B------:R-:W-:-:S06]  /*14f0*/  ULEA UR4, UR7, UR4, 0x18 ;  /* 0x0000000407047291 */ /* 0x000fcc000f8ec0ff */
[----:B------:R-:W-:Y:S01]  /*1500*/  LEA R30, R26, UR4, 0x2 ;  /* 0x000000041a1e7c11 */ /* 0x000fe2000f8e10ff */
[----:B------:R-:W-:Y:S01]  /*1510*/  UMOV UR4, URZ ;  /* 0x000000ff00047c82 */ /* 0x000fe20008000000 */
[----:B--2---:R-:W-:-:S05]  /*1520*/  IMAD R9, R7, R4, RZ ;  /* 0x0000000407097224 */ /* 0x004fca00078e02ff */
[----:B------:R0:W-:Y:S01]  /*1530*/  STS [R28], R9 ;  /* 0x000000091c007388 */ /* 0x0001e20000000800 */
[----:B------:R-:W-:Y:S06]  /*1540*/  BAR.SYNC.DEFER_BLOCKING 0x0 ;  /* 0x0000000000007b1d */ /* 0x000fec0000010000 */
.L_x_21:
[----:B------:R-:W-:Y:S01]  /*1550*/  USHF.L.U32 UR9, UR4, 0x1, URZ ;  /* 0x0000000104097899 */ /* 0x000fe200080006ff */
[----:B------:R-:W-:Y:S01]  /*1560*/  IMAD.MOV.U32 R33, RZ, RZ, R0 ;  /* 0x000000ffff217224 */ /* 0x000fe200078e0000 */
[----:B------:R-:W-:Y:S01]  /*1570*/  UMOV UR6, 0x54442d18 ;  /* 0x54442d1800067882 */ /* 0x000fe20000000000 */
[----:B------:R-:W-:Y:S01]  /*1580*/  UMOV UR7, 0x400921fb ;  /* 0x400921fb00077882 */ /* 0x000fe20000000000 */
[----:B------:R-:W-:Y:S01]  /*1590*/  UMOV UR12, 0x54442d18 ;  /* 0x54442d18000c7882 */ /* 0x000fe20000000000 */
[----:B------:R-:W-:Y:S01]  /*15a0*/  UMOV UR13, 0x3ff921fb ;  /* 0x3ff921fb000d7882 */ /* 0x000fe20000000000 */
[----:B------:R-:W-:Y:S01]  /*15b0*/  IMAD R6, R27, UR9, R27 ;  /* 0x000000091b067c24 */ /* 0x000fe2000f8e021b */
[----:B------:R-:W-:Y:S01]  /*15c0*/  UMOV UR5, 0x400 ;  /* 0x0000040000057882 */ /* 0x000fe20000000000 */
[----:B------:R-:W-:Y:S01]  /*15d0*/  UMOV UR8, 0x1 ;  /* 0x0000000100087882 */ /* 0x000fe20000000000 */
[----:B------:R-:W-:Y:S01]  /*15e0*/  UIADD3 UR5, UPT, UPT, UR5, 0x400, URZ ;  /* 0x0000040005057890 */ /* 0x000fe2000fffe0ff */
[----:B--2---:R-:W1:Y:S02]  /*15f0*/  I2F.F64.U32 R2, R6 ;  /* 0x0000000600027312 */ /* 0x004e640000201800 */
[----:B-1----:R-:W-:Y:S01]  /*1600*/  DMUL R2, R2, UR6 ;  /* 0x0000000602027c28 */ /* 0x002fe20008000000 */
[----:B------:R-:W-:Y:S01]  /*1610*/  UMOV UR6, 0x6dc9c883 ;  /* 0x6dc9c88300067882 */ /* 0x000fe20000000000 */
[----:B------:R-:W-:-:S06]  /*1620*/  UMOV UR7, 0x3fe45f30 ;  /* 0x3fe45f3000077882 */ /* 0x000fcc0000000000 */
[----:B------:R-:W-:-:S08]  /*1630*/  DMUL R20, R2, 0.0625 ;  /* 0x3fb0000002147828 */ /* 0x000fd00000000000 */
[----:B------:R-:W-:Y:S01]  /*1640*/  DMUL R2, R20, UR6 ;  /* 0x0000000614027c28 */ /* 0x000fe20008000000 */
[----:B------:R-:W1:Y:S01]  /*1650*/  S2UR UR6, SR_CgaCtaId ;  /* 0x00000000000679c3 */ /* 0x000e620000008800 */
[----:B------:R-:W-:Y:S01]  /*1660*/  UMOV UR7, 0x397b839a ;  /* 0x397b839a00077882 */ /* 0x000fe20000000000 */
[----:B------:R-:W-:-:S03]  /*1670*/  DMUL R24, RZ, R20 ;  /* 0x00000014ff187228 */ /* 0x000fc60000000000 */
[----:B------:R-:W2:Y:S08]  /*1680*/  F2I.F64 R31, R2 ;  /* 0x00000002001f7311 */ /* 0x000eb00000301100 */
[----:B--2---:R-:W2:Y:S01]  /*1690*/  I2F.F64 R22, R31 ;  /* 0x0000001f00167312 */ /* 0x004ea20000201c00 */
[----:B-1----:R-:W-:-:S03]  /*16a0*/  ULEA UR5, UR6, UR5, 0x18 ;  /* 0x0000000506057291 */ /* 0x002fc6000f8ec0ff */
[----:B------:R-:W-:Y:S01]  /*16b0*/  UMOV UR6, 0x252049c0 ;  /* 0x252049c000067882 */ /* 0x000fe20000000000 */
[----:B------:R-:W-:Y:S01]  /*16c0*/  ULEA UR5, UR4, UR5, 0x2 ;  /* 0x0000000504057291 */ /* 0x000fe2000f8e10ff */
[----:B--2---:R-:W-:Y:S01]  /*16d0*/  DFMA R4, R22, -UR12, R20 ;  /* 0x8000000c16047c2b */ /* 0x004fe20008000014 */
[----:B------:R-:W-:Y:S01]  /*16e0*/  UMOV UR12, 0x33145c00 ;  /* 0x33145c00000c7882 */ /* 0x000fe20000000000 */
[----:B------:R-:W-:-:S06]  /*16f0*/  UMOV UR13, 0x3c91a626 ;  /* 0x3c91a626000d7882 */ /* 0x000fcc0000000000 */
[C---:B------:R-:W-:Y:S01]  /*1700*/  DFMA R4, R22.reuse, -UR12, R4 ;  /* 0x8000000c16047c2b */ /* 0x040fe20008000004 */
[----:B------:R-:W1:Y:S07]  /*1710*/  LDCU.64 UR12, c[0x4][0x8] ;  /* 0x01000100ff0c77ac */ /* 0x000e6e0008000a00 */
[----:B------:R-:W-:-:S11]  /*1720*/  DFMA R22, R22, -UR6, R4 ;  /* 0x8000000616167c2b */ /* 0x000fd60008000004 */
.L_x_20:
[----:B--2---:R-:W2:Y:S01]  /*1730*/  I2F.F64.U32 R2, R33 ;  /* 0x0000002100027312 */ /* 0x004ea20000201800 */
[----:B------:R-:W3:Y:S01]  /*1740*/  LDS R4, [R28] ;  /* 0x000000001c047984 */ /* 0x000ee20000000800 */
[----:B------:R-:W-:Y:S01]  /*1750*/  UMOV UR6, 0x54442d18 ;  /* 0x54442d1800067882 */ /* 0x000fe20000000000 */
[----:B------:R-:W-:Y:S01]  /*1760*/  UMOV UR7, 0x400921fb ;  /* 0x400921fb00077882 */ /* 0x000fe20000000000 */
[----:B------:R-:W-:Y:S01]  /*1770*/  BSSY.RECONVERGENT B0, `(.L_x_12) ;  /* 0x0000022000007945 */ /* 0x000fe20003800200 */
[----:B------:R-:W-:Y:S02]  /*1780*/  IMAD.MOV.U32 R38, RZ, RZ, 0x1 ;  /* 0x00000001ff267424 */ /* 0x000fe400078e00ff */
[----:B------:R-:W-:Y:S02]  /*1790*/  IMAD.MOV.U32 R36, RZ, RZ, R16 ;  /* 0x000000ffff247224 */ /* 0x000fe400078e0010 */
[----:B------:R-:W-:Y:S01]  /*17a0*/  IMAD.MOV.U32 R37, RZ, RZ, R17 ;  /* 0x000000ffff257224 */ /* 0x000fe200078e0011 */
[----:B--2---:R-:W-:-:S08]  /*17b0*/  DMUL R2, R2, UR6 ;  /* 0x0000000602027c28 */ /* 0x004fd00008000000 */
[----:B------:R-:W-:-:S08]  /*17c0*/  DMUL R14, R2, 0.0625 ;  /* 0x3fb00000020e7828 */ /* 0x000fd00000000000 */
[----:B------:R-:W-:Y:S01]  /*17d0*/  DSETP.NEU.AND P3, PT, R14, +INF , PT ;  /* 0x7ff000000e00742a */ /* 0x000fe20003f6d000 */
[----:B---3--:R-:W-:-:S05]  /*17e0*/  I2FP.F32.S32 R4, R4 ;  /* 0x0000000400047245 */ /* 0x008fca0000201400 */
[----:B------:R-:W-:-:S08]  /*17f0*/  FMUL R32, R29, R4 ;  /* 0x000000041d207220 */ /* 0x000fd00000400000 */
[----:B------:R-:W-:Y:S05]  /*1800*/  @!P3 BRA `(.L_x_13) ;  /* 0x000000000060b947 */ /* 0x000fea0003800000 */
[----:B------:R-:W-:Y:S01]  /*1810*/  UMOV UR6, 0x6dc9c883 ;  /* 0x6dc9c88300067882 */ /* 0x000fe20000000000 */
[----:B------:R-:W-:Y:S01]  /*1820*/  UMOV UR7, 0x3fe45f30 ;  /* 0x3fe45f3000077882 */ /* 0x000fe20000000000 */
[C---:B------:R-:W-:Y:S01]  /*1830*/  DSETP.GE.AND P3, PT, R14.reuse, 2.14748364800000000000e+09, PT ;  /* 0x41e000000e00742a */ /* 0x040fe20003f66000 */
[----:B------:R-:W-:Y:S01]  /*1840*/  BSSY.RECONVERGENT B1, `(.L_x_14) ;  /* 0x0000013000017945 */ /* 0x000fe20003800200 */
[----:B------:R-:W-:Y:S01]  /*1850*/  DMUL R2, R14, UR6 ;  /* 0x000000060e027c28 */ /* 0x000fe20008000000 */
[----:B------:R-:W-:Y:S01]  /*1860*/  UMOV UR6, 0x54442d18 ;  /* 0x54442d1800067882 */ /* 0x000fe20000000000 */
[----:B------:R-:W-:-:S08]  /*1870*/  UMOV UR7, 0x3ff921fb ;  /* 0x3ff921fb00077882 */ /* 0x000fd00000000000 */
[----:B------:R-:W2:Y:S08]  /*1880*/  F2I.F64 R2, R2 ;  /* 0x0000000200027311 */ /* 0x000eb00000301100 */
[----:B--2---:R-:W2:Y:S02]  /*1890*/  I2F.F64 R36, R2 ;  /* 0x0000000200247312 */ /* 0x004ea40000201c00 */
[----:B--2---:R-:W-:Y:S01]  /*18a0*/  DFMA R4, R36, -UR6, R14 ;  /* 0x8000000624047c2b */ /* 0x004fe2000800000e */
        /* <DEDUP_REMOVED lines=9> */
[----:B01----:R-:W-:Y:S05]  /*1940*/  CALL.REL.NOINC `($_Z9CUDA_MAINPiS_S_S_iiii$__internal_trig_reduction_slowpathd) ;  /* 0x0000000c00e47944 */ /* 0x003fea0003c00000 */
[----:B------:R-:W-:Y:S02]  /*1950*/  IMAD.MOV.U32 R36, RZ, RZ, R4 ;  /* 0x000000ffff247224 */ /* 0x000fe400078e0004 */
[----:B------:R-:W-:-:S07]  /*1960*/  IMAD.MOV.U32 R37, RZ, RZ, R5 ;  /* 0x000000ffff257224 */ /* 0x000fce00078e0005 */
.L_x_15:
[----:B-1----:R-:W-:Y:S05]  /*1970*/  BSYNC.RECONVERGENT B1 ;  /* 0x0000000000017941 */ /* 0x002fea0003800200 */
.L_x_14:
[----:B------:R-:W-:-:S07]  /*1980*/  VIADD R38, R2, 0x1 ;  /* 0x0000000102267836 */ /* 0x000fce0000000000 */
.L_x_13:
[----:B-1----:R-:W-:Y:S05]  /*1990*/  BSYNC.RECONVERGENT B0 ;  /* 0x0000000000007941 */ /* 0x002fea0003800200 */
.L_x_12:
[----:B------:R-:W-:-:S05]  /*19a0*/  IMAD.SHL.U32 R2, R38, 0x40, RZ ;  /* 0x0000004026027824 */ /* 0x000fca00078e00ff */
[----:B------:R-:W-:-:S04]  /*19b0*/  LOP3.LUT R2, R2, 0x40, RZ, 0xc0, !PT ;  /* 0x0000004002027812 */ /* 0x000fc800078ec0ff */
[----:B------:R-:W-:-:S05]  /*19c0*/  IADD3 R40, P3, PT, R2, UR12, RZ ;  /* 0x0000000c02287c10 */ /* 0x000fca000ff7e0ff */
[----:B------:R-:W-:-:S05]  /*19d0*/  IMAD.X R41, RZ, RZ, UR13, P3 ;  /* 0x0000000dff297e24 */ /* 0x000fca00098e06ff */
[----:B0-----:R-:W2:Y:S04]  /*19e0*/  LDG.E.128.CONSTANT R4, desc[UR10][R40.64] ;  /* 0x0000000a28047981 */ /* 0x001ea8000c1e9d00 */
[----:B------:R-:W3:Y:S04]  /*19f0*/  LDG.E.128.CONSTANT R8, desc[UR10][R40.64+0x10] ;  /* 0x0000100a28087981 */ /* 0x000ee8000c1e9d00 */
[----:B------:R0:W4:Y:S01]  /*1a00*/  LDG.E.128.CONSTANT R12, desc[UR10][R40.64+0x20] ;  /* 0x0000200a280c7981 */ /* 0x000122000c1e9d00 */
[----:B------:R-:W-:Y:S01]  /*1a10*/  LOP3.LUT R2, R38, 0x1, RZ, 0xc0, !PT ;  /* 0x0000000126027812 */ /* 0x000fe200078ec0ff */
[----:B------:R-:W-:Y:S01]  /*1a20*/  IMAD.MOV.U32 R34, RZ, RZ, 0x20fd8164 ;  /* 0x20fd8164ff227424 */ /* 0x000fe200078e00ff */
[----:B------:R-:W-:Y:S01]  /*1a30*/  BSSY.RECONVERGENT B0, `(.L_x_16) ;  /* 0x0000029000007945 */ /* 0x000fe20003800200 */
[----:B------:R-:W-:Y:S01]  /*1a40*/  IMAD.MOV.U32 R35, RZ, RZ, 0x3da8ff83 ;  /* 0x3da8ff83ff237424 */ /* 0x000fe200078e00ff */
[----:B------:R-:W-:Y:S01]  /*1a50*/  ISETP.NE.U32.AND P3, PT, R2, 0x1, PT ;  /* 0x000000010200780c */ /* 0x000fe20003f65070 */
[----:B------:R-:W-:Y:S01]  /*1a60*/  DMUL R2, R36, R36 ;  /* 0x0000002424027228 */ /* 0x000fe20000000000 */
[----:B------:R-:W-:-:S02]  /*1a70*/  IMAD.MOV.U32 R39, RZ, RZ, R25 ;  /* 0x000000ffff277224 */ /* 0x000fc400078e0019 */
[----:B------:R-:W-:Y:S01]  /*1a80*/  FSEL R34, R34, -8.06006814911005101289e+34, !P3 ;  /* 0xf9785eba22227808 */ /* 0x000fe20005800000 */
[----:B0-----:R-:W-:Y:S01]  /*1a90*/  IMAD.MOV.U32 R40, RZ, RZ, 0x1 ;  /* 0x00000001ff287424 */ /* 0x001fe200078e00ff */
[----:B------:R-:W-:-:S06]  /*1aa0*/  FSEL R35, -R35, 0.11223486810922622681, !P3 ;  /* 0x3de5db6523237808 */ /* 0x000fcc0005800100 */
[----:B--2---:R-:W-:-:S08]  /*1ab0*/  DFMA R4, R2, R34, R4 ;  /* 0x000000220204722b */ /* 0x004fd00000000004 */
[----:B------:R-:W-:-:S08]  /*1ac0*/  DFMA R4, R2, R4, R6 ;  /* 0x000000040204722b */ /* 0x000fd00000000006 */
[----:B---3--:R-:W-:-:S08]  /*1ad0*/  DFMA R4, R2, R4, R8 ;  /* 0x000000040204722b */ /* 0x008fd00000000008 */
[----:B------:R-:W-:-:S08]  /*1ae0*/  DFMA R4, R2, R4, R10 ;  /* 0x000000040204722b */ /* 0x000fd0000000000a */
[----:B----4-:R-:W-:-:S08]  /*1af0*/  DFMA R4, R2, R4, R12 ;  /* 0x000000040204722b */ /* 0x010fd0000000000c */
[----:B------:R-:W-:-:S08]  /*1b00*/  DFMA R4, R2, R4, R14 ;  /* 0x000000040204722b */ /* 0x000fd0000000000e */
[----:B------:R-:W-:Y:S02]  /*1b10*/  DFMA R6, R4, R36, R36 ;  /* 0x000000240406722b */ /* 0x000fe40000000024 */
[----:B------:R-:W-:Y:S01]  /*1b20*/  DFMA R2, R2, R4, 1 ;  /* 0x3ff000000202742b */ /* 0x000fe20000000004 */
[----:B------:R-:W0:Y:S09]  /*1b30*/  F2F.F64.F32 R36, R32 ;  /* 0x0000002000247310 */ /* 0x000e320000201800 */
[----:B------:R-:W-:-:S02]  /*1b40*/  FSEL R4, R2, R6, !P3 ;  /* 0x0000000602047208 */ /* 0x000fc40005800000 */
[----:B------:R-:W-:Y:S02]  /*1b50*/  FSEL R5, R3, R7, !P3 ;  /* 0x0000000703057208 */ /* 0x000fe40005800000 */
[----:B------:R-:W-:Y:S01]  /*1b60*/  LOP3.LUT P3, RZ, R38, 0x2, RZ, 0xc0, !PT ;  /* 0x0000000226ff7812 */ /* 0x000fe2000786c0ff */
[----:B------:R-:W-:-:S03]  /*1b70*/  IMAD.MOV.U32 R38, RZ, RZ, R24 ;  /* 0x000000ffff267224 */ /* 0x000fc600078e0018 */
        /* <DEDUP_REMOVED lines=18> */
.L_x_19:
[----:B------:R-:W-:Y:S05]  /*1ca0*/  BSYNC.RECONVERGENT B1 ;  /* 0x0000000000017941 */ /* 0x000fea0003800200 */
.L_x_18:
[----:B------:R-:W-:-:S07]  /*1cb0*/  VIADD R40, R2, 0x1 ;  /* 0x0000000102287836 */ /* 0x000fce0000000000 */
.L_x_17:
[----:B------:R-:W-:Y:S05]  /*1cc0*/  BSYNC.RECONVERGENT B0 ;  /* 0x0000000000007941 */ /* 0x000fea0003800200 */
.L_x_16:
        /* <DEDUP_REMOVED lines=9> */
[----:B------:R-:W0:Y:S01]  /*1d60*/  S2UR UR7, SR_CgaCtaId ;  /* 0x00000000000779c3 */ /* 0x000e220000008800 */
[----:B------:R-:W-:Y:S01]  /*1d70*/  IMAD.MOV.U32 R32, RZ, RZ, 0x3da8ff83 ;  /* 0x3da8ff83ff207424 */ /* 0x000fe200078e00ff */
[----:B------:R-:W-:Y:S01]  /*1d80*/  ISETP.NE.U32.AND P3, PT, R2, 0x1, PT ;  /* 0x000000010200780c */ /* 0x000fe20003f65070 */
[----:B------:R-:W-:Y:S01]  /*1d90*/  DMUL R2, R38, R38 ;  /* 0x0000002626027228 */ /* 0x000fe20000000000 */
[----:B------:R-:W-:Y:S01]  /*1da0*/  UMOV UR6, 0x400 ;  /* 0x0000040000067882 */ /* 0x000fe20000000000 */
[----:B------:R-:W-:Y:S01]  /*1db0*/  UIADD3 UR8, UPT, UPT, UR8, 0x2, URZ ;  /* 0x0000000208087890 */ /* 0x000fe2000fffe0ff */
[----:B------:R-:W-:Y:S01]  /*1dc0*/  FSEL R34, R34, -8.06006814911005101289e+34, !P3 ;  /* 0xf9785eba22227808 */ /* 0x000fe20005800000 */
[----:B------:R-:W-:Y:S01]  /*1dd0*/  IMAD R33, R0, 0x2, R33 ;  /* 0x0000000200217824 */ /* 0x000fe200078e0221 */
[----:B------:R-:W-:Y:S01]  /*1de0*/  FSEL R35, -R32, 0.11223486810922622681, !P3 ;  /* 0x3de5db6520237808 */ /* 0x000fe20005800100 */
[----:B------:R-:W-:-:S02]  /*1df0*/  UISETP.NE.AND UP0, UPT, UR8, 0x11, UPT ;  /* 0x000000110800788c */ /* 0x000fc4000bf05270 */
[----:B0-----:R-:W-:-:S03]  /*1e00*/  ULEA UR14, UR7, UR6, 0x18 ;  /* 0x00000006070e7291 */ /* 0x001fc6000f8ec0ff */
[----:B--2---:R-:W-:-:S08]  /*1e10*/  DFMA R4, R2, R34, R4 ;  /* 0x000000220204722b */ /* 0x004fd00000000004 */
[----:B------:R-:W-:-:S08]  /*1e20*/  DFMA R4, R2, R4, R6 ;  /* 0x000000040204722b */ /* 0x000fd00000000006 */
[----:B---3--:R-:W-:-:S08]  /*1e30*/  DFMA R4, R2, R4, R8 ;  /* 0x000000040204722b */ /* 0x008fd00000000008 */
[----:B------:R-:W-:-:S08]  /*1e40*/  DFMA R4, R2, R4, R10 ;  /* 0x000000040204722b */ /* 0x000fd0000000000a */
        /* <DEDUP_REMOVED lines=9> */
[----:B------:R-:W-:-:S06]  /*1ee0*/  FSEL R3, R5, R3, !P3 ;  /* 0x0000000305037208 */ /* 0x000fcc0005800000 */
[----:B------:R-:W-:-:S10]  /*1ef0*/  DMUL R36, R36, R2 ;  /* 0x0000000224247228 */ /* 0x000fd40000000000 */
[----:B------:R-:W0:Y:S02]  /*1f00*/  F2F.F32.F64 R37, R36 ;  /* 0x0000002400257310 */ /* 0x000e240000301000 */
[----:B0-----:R-:W-:Y:S01]  /*1f10*/  STS [R30], R37 ;  /* 0x000000251e007388 */ /* 0x001fe20000000800 */
[----:B------:R-:W-:Y:S06]  /*1f20*/  BAR.SYNC.DEFER_BLOCKING 0x0 ;  /* 0x0000000000007b1d */ /* 0x000fec0000010000 */
[----:B------:R-:W-:Y:S04]  /*1f30*/  @P0 LDS R2, [R30+0x4] ;  /* 0x000004001e020984 */ /* 0x000fe80000000800 */
[----:B------:R-:W0:Y:S04]  /*1f40*/  @P0 LDS R3, [R30+0x20] ;  /* 0x000020001e030984 */ /* 0x000e280000000800 */
[----:B------:R-:W1:Y:S04]  /*1f50*/  @P0 LDS R5, [R30+0x24] ;  /* 0x000024001e050984 */ /* 0x000e680000000800 */
[----:B------:R-:W2:Y:S01]  /*1f60*/  @P0 LDS R7, [R30] ;  /* 0x000000001e070984 */ /* 0x000ea20000000800 */
[----:B0-----:R-:W-:-:S04]  /*1f70*/  @P0 FADD R2, R2, R3 ;  /* 0x0000000302020221 */ /* 0x001fc80000000000 */
[----:B-1----:R-:W-:-:S04]  /*1f80*/  @P0 FADD R2, R2, R5 ;  /* 0x0000000502020221 */ /* 0x002fc80000000000 */
[----:B--2---:R-:W-:-:S05]  /*1f90*/  @P0 FADD R7, R2, R7 ;  /* 0x0000000702070221 */ /* 0x004fca0000000000 */
[----:B------:R-:W-:Y:S01]  /*1fa0*/  @P0 STS [R30], R7 ;  /* 0x000000071e000388 */ /* 0x000fe20000000800 */
        /* <DEDUP_REMOVED lines=19> */
[----:B------:R-:W0:Y:S04]  /*20e0*/  LDS R2, [UR14+0x300] ;  /* 0x0003000eff027984 */ /* 0x000e280008000800 */
[----:B0-----:R2:W-:Y:S01]  /*20f0*/  STS [UR5], R2 ;  /* 0x00000002ff007988 */ /* 0x0015e20008000805 */
[----:B------:R-:W-:Y:S01]  /*2100*/  UIADD3 UR5, UPT, UPT, UR5, 0x20, URZ ;  /* 0x0000002005057890 */ /* 0x000fe2000fffe0ff */
[----:B------:R-:W-:Y:S06]  /*2110*/  BAR.SYNC.DEFER_BLOCKING 0x0 ;  /* 0x0000000000007b1d */ /* 0x000fec0000010000 */
[----:B------:R-:W-:Y:S05]  /*2120*/  BRA.U UP0, `(.L_x_20) ;  /* 0xfffffff500807547 */ /* 0x000fea000b83ffff */
[----:B------:R-:W-:-:S04]  /*2130*/  UIADD3 UR4, UPT, UPT, -UR4, 0x1, UR9 ;  /* 0x0000000104047890 */ /* 0x000fc8000fffe109 */
[----:B------:R-:W-:-:S09]  /*2140*/  UISETP.NE.AND UP0, UPT, UR4, 0x8, UPT ;  /* 0x000000080400788c */ /* 0x000fd2000bf05270 */
[----:B------:R-:W-:Y:S05]  /*2150*/  BRA.U UP0, `(.L_x_21) ;  /* 0xfffffff100fc7547 */ /* 0x000fea000b83ffff */
[----:B------:R-:W-:Y:S01]  /*2160*/  UIADD3 UR6, UPT, UPT, UR6, 0x400, URZ ;  /* 0x0000040006067890 */ /* 0x000fe2000fffe0ff */
[----:B------:R-:W-:Y:S02]  /*2170*/  IMAD.MOV.U32 R4, RZ, RZ, 0x0 ;  /* 0x00000000ff047424 */ /* 0x000fe400078e00ff */
[----:B------:R-:W-:Y:S01]  /*2180*/  IMAD.MOV.U32 R5, RZ, RZ, 0x3fd00000 ;  /* 0x3fd00000ff057424 */ /* 0x000fe200078e00ff */
[----:B------:R-:W-:-:S06]  /*2190*/  ULEA UR6, UR7, UR6, 0x18 ;  /* 0x0000000607067291 */ /* 0x000fcc000f8ec0ff */
[----:B------:R-:W-:-:S06]  /*21a0*/  LEA R26, R26, UR6, 0x2 ;  /* 0x000000061a1a7c11 */ /* 0x000fcc000f8e10ff */
[----:B------:R-:W2:Y:S02]  /*21b0*/  LDS R26, [R26] ;  /* 0x000000001a1a7984 */ /* 0x000ea40000000800 */
[----:B--2---:R-:W0:Y:S02]  /*21c0*/  F2F.F64.F32 R2, R26 ;  /* 0x0000001a00027310 */ /* 0x004e240000201800 */
[----:B0-----:R-:W-:Y:S01]  /*21d0*/  DFMA R2, R2, R4, 127 ;  /* 0x405fc0000202742b */ /* 0x001fe20000000004 */
[----:B------:R-:W-:Y:S02]  /*21e0*/  IMAD.MOV.U32 R5, RZ, RZ, 0x3fe00000 ;  /* 0x3fe00000ff057424 */ /* 0x000fe400078e00ff */
[----:B------:R-:W-:-:S07]  /*21f0*/  IMAD.MOV.U32 R4, RZ, RZ, RZ ;  /* 0x000000ffff047224 */ /* 0x000fce00078e00ff */
[----:B------:R-:W-:-:S06]  /*2200*/  LOP3.LUT R5, R5, 0x80000000, R3, 0xb8, !PT ;  /* 0x8000000005057812 */ /* 0x000fcc00078eb803 */
[----:B------:R-:W-:-:S10]  /*2210*/  DADD.RZ R2, R2, R4 ;  /* 0x0000000002027229 */ /* 0x000fd4000000c004 */
[----:B------:R-:W0:Y:S02]  /*2220*/  F2I.F64.TRUNC R3, R2 ;  /* 0x0000000200037311 */ /* 0x000e24000030d100 */
[----:B0-----:R-:W-:Y:S01]  /*2230*/  STG.E desc[UR10][R18.64], R3 ;  /* 0x0000000312007986 */ /* 0x001fe2000c10190a */
[----:B------:R-:W-:Y:S06]  /*2240*/  BAR.SYNC.DEFER_BLOCKING 0x0 ;  /* 0x0000000000007b1d */ /* 0x000fec0000010000 */
[----:B------:R-:W-:Y:S05]  /*2250*/  EXIT ;  /* 0x000000000000794d */ /* 0x000fea0003800000 */
        .weak           $__internal_0_$__cuda_sm3x_div_rn_noftz_f32_slowpath
        .type           $__internal_0_$__cuda_sm3x_div_rn_noftz_f32_slowpath,@function
        .size           $__internal_0_$__cuda_sm3x_div_rn_noftz_f32_slowpath,($_Z9CUDA_MAINPiS_S_S_iiii$__internal_trig_reduction_slowpathd - $__internal_0_$__cuda_sm3x_div_rn_noftz_f32_slowpath)
$__internal_0_$__cuda_sm3x_div_rn_noftz_f32_slowpath:
[--C-:B------:R-:W-:Y:S01]  /*2260*/  SHF.R.U32.HI R8, RZ, 0x17, R3.reuse ;  /* 0x00000017ff087819 */ /* 0x100fe20000011603 */
[----:B------:R-:W-:Y:S01]  /*2270*/  BSSY.RECONVERGENT B1, `(.L_x_22) ;  /* 0x0000064000017945 */ /* 0x000fe20003800200 */
[--C-:B------:R-:W-:Y:S01]  /*2280*/  SHF.R.U32.HI R7, RZ, 0x17, R2.reuse ;  /* 0x00000017ff077819 */ /* 0x100fe20000011602 */
[----:B------:R-:W-:Y:S01]  /*2290*/  IMAD.MOV.U32 R9, RZ, RZ, R2 ;  /* 0x000000ffff097224 */ /* 0x000fe200078e0002 */
[----:B------:R-:W-:Y:S01]  /*22a0*/  LOP3.LUT R8, R8, 0xff, RZ, 0xc0, !PT ;  /* 0x000000ff08087812 */ /* 0x000fe200078ec0ff */
[----:B------:R-:W-:Y:S01]  /*22b0*/  IMAD.MOV.U32 R10, RZ, RZ, R3 ;  /* 0x000000ffff0a7224 */ /* 0x000fe200078e0003 */
[----:B------:R-:W-:-:S03]  /*22c0*/  LOP3.LUT R7, R7, 0xff, RZ, 0xc0, !PT ;  /* 0x000000ff07077812 */ /* 0x000fc600078ec0ff */
[----:B------:R-:W-:Y:S02]  /*22d0*/  VIADD R13, R8, 0xffffffff ;  /* 0xffffffff080d7836 */ /* 0x000fe40000000000 */
[----:B------:R-:W-:-:S03]  /*22e0*/  VIADD R12, R7, 0xffffffff ;  /* 0xffffffff070c7836 */ /* 0x000fc60000000000 */
[----:B------:R-:W-:-:S04]  /*22f0*/  ISETP.GT.U32.AND P3, PT, R13, 0xfd, PT ;  /* 0x000000fd0d00780c */ /* 0x000fc80003f64070 */
[----:B------:R-:W-:-:S13]  /*2300*/  ISETP.GT.U32.OR P3, PT, R12, 0xfd, P3 ;  /* 0x000000fd0c00780c */ /* 0x000fda0001f64470 */
[----:B------:R-:W-:Y:S01]  /*2310*/  @!P3 IMAD.MOV.U32 R11, RZ, RZ, RZ ;  /* 0x000000ffff0bb224 */ /* 0x000fe200078e00ff */
[----:B------:R-:W-:Y:S06]  /*2320*/  @!P3 BRA `(.L_x_23) ;  /* 0x00000000005cb947 */ /* 0x000fec0003800000 */
[----:B------:R-:W-:Y:S02]  /*2330*/  FSETP.GTU.FTZ.AND P3, PT, |R2|, +INF , PT ;  /* 0x7f8000000200780b */ /* 0x000fe40003f7c200 */
[----:B------:R-:W-:-:S04]  /*2340*/  FSETP.GTU.FTZ.AND P4, PT, |R3|, +INF , PT ;  /* 0x7f8000000300780b */ /* 0x000fc80003f9c200 */
[----:B------:R-:W-:-:S13]  /*2350*/  PLOP3.LUT P3, PT, P3, P4, PT, 0xf8, 0x8f ;  /* 0x00000000008f781c */ /* 0x000fda0001f69f70 */
[----:B------:R-:W-:Y:S05]  /*2360*/  @P3 BRA `(.L_x_24) ;  /* 0x00000004004c3947 */ /* 0x000fea0003800000 */
[----:B------:R-:W-:-:S13]  /*2370*/  LOP3.LUT P3, RZ, R10, 0x7fffffff, R9, 0xc8, !PT ;  /* 0x7fffffff0aff7812 */ /* 0x000fda000786c809 */
[----:B------:R-:W-:Y:S05]  /*2380*/  @!P3 BRA `(.L_x_25) ;  /* 0x00000004003cb947 */ /* 0x000fea0003800000 */
[C---:B------:R-:W-:Y:S02]  /*2390*/  FSETP.NEU.FTZ.AND P5, PT, |R2|.reuse, +INF , PT ;  /* 0x7f8000000200780b */ /* 0x040fe40003fbd200 */
[----:B------:R-:W-:Y:S02]  /*23a0*/  FSETP.NEU.FTZ.AND P4, PT, |R3|, +INF , PT ;  /* 0x7f8000000300780b */ /* 0x000fe40003f9d200 */
[----:B------:R-:W-:-:S11]  /*23b0*/  FSETP.NEU.FTZ.AND P3, PT, |R2|, +INF , PT ;  /* 0x7f8000000200780b */ /* 0x000fd60003f7d200 */
[----:B------:R-:W-:Y:S05]  /*23c0*/  @!P4 BRA !P5, `(.L_x_25) ;  /* 0x00000004002cc947 */ /* 0x000fea0006800000 */
[----:B------:R-:W-:-:S04]  /*23d0*/  LOP3.LUT P5, RZ, R9, 0x7fffffff, RZ, 0xc0, !PT ;  /* 0x7fffffff09ff7812 */ /* 0x000fc800078ac0ff */
[----:B------:R-:W-:-:S13]  /*23e0*/  PLOP3.LUT P4, PT, P4, P5, PT, 0x2f, 0xf2 ;  /* 0x0000000000f2781c */ /* 0x000fda000278a577 */
[----:B------:R-:W-:Y:S05]  /*23f0*/  @P4 BRA `(.L_x_26) ;  /* 0x0000000400184947 */ /* 0x000fea0003800000 */
[----:B------:R-:W-:-:S04]  /*2400*/  LOP3.LUT P4, RZ, R10, 0x7fffffff, RZ, 0xc0, !PT ;  /* 0x7fffffff0aff7812 */ /* 0x000fc8000788c0ff */
[----:B------:R-:W-:-:S13]  /*2410*/  PLOP3.LUT P3, PT, P3, P4, PT, 0x2f, 0xf2 ;  /* 0x0000000000f2781c */ /* 0x000fda0001f68577 */
[----:B------:R-:W-:Y:S05]  /*2420*/  @P3 BRA `(.L_x_27) ;  /* 0x0000000400003947 */ /* 0x000fea0003800000 */
[----:B------:R-:W-:Y:S02]  /*2430*/  ISETP.GE.AND P3, PT, R12, RZ, PT ;  /* 0x000000ff0c00720c */ /* 0x000fe40003f66270 */
[----:B------:R-:W-:-:S11]  /*2440*/  ISETP.GE.AND P4, PT, R13, RZ, PT ;  /* 0x000000ff0d00720c */ /* 0x000fd60003f86270 */
[----:B------:R-:W-:Y:S02]  /*2450*/  @P3 IMAD.MOV.U32 R11, RZ, RZ, RZ ;  /* 0x000000ffff0b3224 */ /* 0x000fe400078e00ff */
[----:B------:R-:W-:Y:S01]  /*2460*/  @!P3 FFMA R9, R2, 1.84467440737095516160e+19, RZ ;  /* 0x5f8000000209b823 */ /* 0x000fe200000000ff */
[----:B------:R-:W-:Y:S02]  /*2470*/  @!P3 IMAD.MOV.U32 R11, RZ, RZ, -0x40 ;  /* 0xffffffc0ff0bb424 */ /* 0x000fe400078e00ff */
[----:B------:R-:W-:Y:S02]  /*2480*/  @!P4 FFMA R10, R3, 1.84467440737095516160e+19, RZ ;  /* 0x5f800000030ac823 */ /* 0x000fe400000000ff */
[----:B------:R-:W-:-:S07]  /*2490*/  @!P4 VIADD R11, R11, 0x40 ;  /* 0x000000400b0bc836 */ /* 0x000fce0000000000 */
.L_x_23:
[----:B------:R-:W-:Y:S01]  /*24a0*/  LEA R3, R8, 0xc0800000, 0x17 ;  /* 0xc080000008037811 */ /* 0x000fe200078eb8ff */
[----:B------:R-:W-:Y:S01]  /*24b0*/  VIADD R7, R7, 0xffffff81 ;  /* 0xffffff8107077836 */ /* 0x000fe20000000000 */
[----:B------:R-:W-:Y:S03]  /*24c0*/  BSSY.RECONVERGENT B2, `(.L_x_28) ;  /* 0x0000035000027945 */ /* 0x000fe60003800200 */
[----:B------:R-:W-:Y:S01]  /*24d0*/  IMAD.IADD R3, R10, 0x1, -R3 ;  /* 0x000000010a037824 */ /* 0x000fe200078e0a03 */
[C---:B------:R-:W-:Y:S01]  /*24e0*/  IADD3 R8, PT, PT, R7.reuse, 0x7f, -R8 ;  /* 0x0000007f07087810 */ /* 0x040fe20007ffe808 */
[----:B------:R-:W-:Y:S02]  /*24f0*/  IMAD R2, R7, -0x800000, R9 ;  /* 0xff80000007027824 */ /* 0x000fe400078e0209 */
[----:B------:R-:W0:Y:S01]  /*2500*/  MUFU.RCP R10, R3 ;  /* 0x00000003000a7308 */ /* 0x000e220000001000 */
[----:B------:R-:W-:Y:S01]  /*2510*/  FADD.FTZ R13, -R3, -RZ ;  /* 0x800000ff030d7221 */ /* 0x000fe20000010100 */
[----:B------:R-:W-:-:S03]  /*2520*/  IMAD.IADD R8, R8, 0x1, R11 ;  /* 0x0000000108087824 */ /* 0x000fc600078e020b */
[----:B0-----:R-:W-:-:S04]  /*2530*/  FFMA R15, R10, R13, 1 ;  /* 0x3f8000000a0f7423 */ /* 0x001fc8000000000d */
[----:B------:R-:W-:-:S04]  /*2540*/  FFMA R12, R10, R15, R10 ;  /* 0x0000000f0a0c7223 */ /* 0x000fc8000000000a */
[----:B------:R-:W-:-:S04]  /*2550*/  FFMA R9, R2, R12, RZ ;  /* 0x0000000c02097223 */ /* 0x000fc800000000ff */
[----:B------:R-:W-:-:S04]  /*2560*/  FFMA R10, R13, R9, R2 ;  /* 0x000000090d0a7223 */ /* 0x000fc80000000002 */
[----:B------:R-:W-:-:S04]  /*2570*/  FFMA R15, R12, R10, R9 ;  /* 0x0000000a0c0f7223 */ /* 0x000fc80000000009 */
[----:B------:R-:W-:-:S04]  /*2580*/  FFMA R10, R13, R15, R2 ;  /* 0x0000000f0d0a7223 */ /* 0x000fc80000000002 */
[----:B------:R-:W-:-:S05]  /*2590*/  FFMA R9, R12, R10, R15 ;  /* 0x0000000a0c097223 */ /* 0x000fca000000000f */
[----:B------:R-:W-:-:S04]  /*25a0*/  SHF.R.U32.HI R2, RZ, 0x17, R9 ;  /* 0x00000017ff027819 */ /* 0x000fc80000011609 */
[----:B------:R-:W-:-:S05]  /*25b0*/  LOP3.LUT R2, R2, 0xff, RZ, 0xc0, !PT ;  /* 0x000000ff02027812 */ /* 0x000fca00078ec0ff */
[----:B------:R-:W-:-:S04]  /*25c0*/  IMAD.IADD R11, R2, 0x1, R8 ;  /* 0x00000001020b7824 */ /* 0x000fc800078e0208 */
[----:B------:R-:W-:-:S05]  /*25d0*/  VIADD R2, R11, 0xffffffff ;  /* 0xffffffff0b027836 */ /* 0x000fca0000000000 */
[----:B------:R-:W-:-:S13]  /*25e0*/  ISETP.GE.U32.AND P3, PT, R2, 0xfe, PT ;  /* 0x000000fe0200780c */ /* 0x000fda0003f66070 */
[----:B------:R-:W-:Y:S05]  /*25f0*/  @!P3 BRA `(.L_x_29) ;  /* 0x000000000080b947 */ /* 0x000fea0003800000 */
[----:B------:R-:W-:-:S13]  /*2600*/  ISETP.GT.AND P3, PT, R11, 0xfe, PT ;  /* 0x000000fe0b00780c */ /* 0x000fda0003f64270 */
[----:B------:R-:W-:Y:S05]  /*2610*/  @P3 BRA `(.L_x_30) ;  /* 0x00000000006c3947 */ /* 0x000fea0003800000 */
[----:B------:R-:W-:-:S13]  /*2620*/  ISETP.GE.AND P3, PT, R11, 0x1, PT ;  /* 0x000000010b00780c */ /* 0x000fda0003f66270 */
[----:B------:R-:W-:Y:S05]  /*2630*/  @P3 BRA `(.L_x_31) ;  /* 0x0000000000743947 */ /* 0x000fea0003800000 */
[----:B------:R-:W-:Y:S02]  /*2640*/  ISETP.GE.AND P3, PT, R11, -0x18, PT ;  /* 0xffffffe80b00780c */ /* 0x000fe40003f66270 */
[----:B------:R-:W-:-:S11]  /*2650*/  LOP3.LUT R9, R9, 0x80000000, RZ, 0xc0, !PT ;  /* 0x8000000009097812 */ /* 0x000fd600078ec0ff */
[----:B------:R-:W-:Y:S05]  /*2660*/  @!P3 BRA `(.L_x_31) ;  /* 0x000000000068b947 */ /* 0x000fea0003800000 */
[CCC-:B------:R-:W-:Y:S01]  /*2670*/  FFMA.RZ R2, R12.reuse, R10.reuse, R15.reuse ;  /* 0x0000000a0c027223 */ /* 0x1c0fe2000000c00f */
[C---:B------:R-:W-:Y:S02]  /*2680*/  VIADD R8, R11.reuse, 0x20 ;  /* 0x000000200b087836 */ /* 0x040fe40000000000 */
[-CC-:B------:R-:W-:Y:S01]  /*2690*/  FFMA.RM R3, R12, R10.reuse, R15.reuse ;  /* 0x0000000a0c037223 */ /* 0x180fe2000000400f */
[C---:B------:R-:W-:Y:S02]  /*26a0*/  ISETP.NE.AND P5, PT, R11.reuse, RZ, PT ;  /* 0x000000ff0b00720c */ /* 0x040fe40003fa5270 */
[----:B------:R-:W-:Y:S01]  /*26b0*/  LOP3.LUT R7, R2, 0x7fffff, RZ, 0xc0, !PT ;  /* 0x007fffff02077812 */ /* 0x000fe200078ec0ff */
[----:B------:R-:W-:Y:S01]  /*26c0*/  FFMA.RP R2, R12, R10, R15 ;  /* 0x0000000a0c027223 */ /* 0x000fe2000000800f */
[----:B------:R-:W-:Y:S01]  /*26d0*/  IMAD.MOV R10, RZ, RZ, -R11 ;  /* 0x000000ffff0a7224 */ /* 0x000fe200078e0a0b */
[----:B------:R-:W-:Y:S02]  /*26e0*/  ISETP.NE.AND P4, PT, R11, RZ, PT ;  /* 0x000000ff0b00720c */ /* 0x000fe40003f85270 */
[----:B------:R-:W-:-:S02]  /*26f0*/  LOP3.LUT R7, R7, 0x800000, RZ, 0xfc, !PT ;  /* 0x0080000007077812 */ /* 0x000fc400078efcff */
[----:B------:R-:W-:Y:S02]  /*2700*/  FSETP.NEU.FTZ.AND P3, PT, R2, R3, PT ;  /* 0x000000030200720b */ /* 0x000fe40003f7d000 */
[----:B------:R-:W-:Y:S02]  /*2710*/  SHF.L.U32 R8, R7, R8, RZ ;  /* 0x0000000807087219 */ /* 0x000fe400000006ff */
[----:B------:R-:W-:Y:S02]  /*2720*/  SEL R2, R10, RZ, P5 ;  /* 0x000000ff0a027207 */ /* 0x000fe40002800000 */
[----:B------:R-:W-:Y:S02]  /*2730*/  ISETP.NE.AND P4, PT, R8, RZ, P4 ;  /* 0x000000ff0800720c */ /* 0x000fe40002785270 */
[----:B------:R-:W-:Y:S02]  /*2740*/  SHF.R.U32.HI R2, RZ, R2, R7 ;  /* 0x00000002ff027219 */ /* 0x000fe40000011607 */
[----:B------:R-:W-:-:S02]  /*2750*/  PLOP3.LUT P3, PT, P3, P4, PT, 0xf8, 0x8f ;  /* 0x00000000008f781c */ /* 0x000fc40001f69f70 */
[----:B------:R-:W-:Y:S02]  /*2760*/  SHF.R.U32.HI R8, RZ, 0x1, R2 ;  /* 0x00000001ff087819 */ /* 0x000fe40000011602 */
[----:B------:R-:W-:-:S04]  /*2770*/  SEL R3, RZ, 0x1, !P3 ;  /* 0x00000001ff037807 */ /* 0x000fc80005800000 */
[----:B------:R-:W-:-:S04]  /*2780*/  LOP3.LUT R3, R3, 0x1, R8, 0xf8, !PT ;  /* 0x0000000103037812 */ /* 0x000fc800078ef808 */
[----:B------:R-:W-:-:S05]  /*2790*/  LOP3.LUT R3, R3, R2, RZ, 0xc0, !PT ;  /* 0x0000000203037212 */ /* 0x000fca00078ec0ff */
[----:B------:R-:W-:-:S05]  /*27a0*/  IMAD.IADD R8, R8, 0x1, R3 ;  /* 0x0000000108087824 */ /* 0x000fca00078e0203 */
[----:B------:R-:W-:Y:S01]  /*27b0*/  LOP3.LUT R9, R8, R9, RZ, 0xfc, !PT ;  /* 0x0000000908097212 */ /* 0x000fe200078efcff */
[----:B------:R-:W-:Y:S06]  /*27c0*/  BRA `(.L_x_31) ;  /* 0x0000000000107947 */ /* 0x000fec0003800000 */
.L_x_30:
[----:B------:R-:W-:-:S04]  /*27d0*/  LOP3.LUT R9, R9, 0x80000000, RZ, 0xc0, !PT ;  /* 0x8000000009097812 */ /* 0x000fc800078ec0ff */
[----:B------:R-:W-:Y:S01]  /*27e0*/  LOP3.LUT R9, R9, 0x7f800000, RZ, 0xfc, !PT ;  /* 0x7f80000009097812 */ /* 0x000fe200078efcff */
[----:B------:R-:W-:Y:S06]  /*27f0*/  BRA `(.L_x_31) ;  /* 0x0000000000047947 */ /* 0x000fec0003800000 */
.L_x_29:
[----:B------:R-:W-:-:S07]  /*2800*/  IMAD R9, R8, 0x800000, R9 ;  /* 0x0080000008097824 */ /* 0x000fce00078e0209 */
.L_x_31:
[----:B------:R-:W-:Y:S05]  /*2810*/  BSYNC.RECONVERGENT B2 ;  /* 0x0000000000027941 */ /* 0x000fea0003800200 */
.L_x_28:
[----:B------:R-:W-:Y:S05]  /*2820*/  BRA `(.L_x_32) ;  /* 0x0000000000207947 */ /* 0x000fea0003800000 */
.L_x_27:
[----:B------:R-:W-:-:S04]  /*2830*/  LOP3.LUT R9, R10, 0x80000000, R9, 0x48, !PT ;  /* 0x800000000a097812 */ /* 0x000fc800078e4809 */
[----:B------:R-:W-:Y:S01]  /*2840*/  LOP3.LUT R9, R9, 0x7f800000, RZ, 0xfc, !PT ;  /* 0x7f80000009097812 */ /* 0x000fe200078efcff */
[----:B------:R-:W-:Y:S06]  /*2850*/  BRA `(.L_x_32) ;  /* 0x0000000000147947 */ /* 0x000fec0003800000 */
.L_x_26:
[----:B------:R-:W-:Y:S01]  /*2860*/  LOP3.LUT R9, R10, 0x80000000, R9, 0x48, !PT ;  /* 0x800000000a097812 */ /* 0x000fe200078e4809 */
[----:B------:R-:W-:Y:S06]  /*2870*/  BRA `(.L_x_32) ;  /* 0x00000000000c7947 */ /* 0x000fec0003800000 */
.L_x_25:
[----:B------:R-:W0:Y:S01]  /*2880*/  MUFU.RSQ R9, -QNAN ;  /* 0xffc0000000097908 */ /* 0x000e220000001400 */
[----:B------:R-:W-:Y:S05]  /*2890*/  BRA `(.L_x_32) ;  /* 0x0000000000047947 */ /* 0x000fea0003800000 */
.L_x_24:
[----:B------:R-:W-:-:S07]  /*28a0*/  FADD.FTZ R9, R2, R3 ;  /* 0x0000000302097221 */ /* 0x000fce0000010000 */
.L_x_32:
[----:B------:R-:W-:Y:S05]  /*28b0*/  BSYNC.RECONVERGENT B1 ;  /* 0x0000000000017941 */ /* 0x000fea0003800200 */
.L_x_22:
[----:B------:R-:W-:-:S04]  /*28c0*/  IMAD.MOV.U32 R7, RZ, RZ, 0x0 ;  /* 0x00000000ff077424 */ /* 0x000fc800078e00ff */
[----:B0-----:R-:W-:Y:S05]  /*28d0*/  RET.REL.NODEC R6 `(_Z9CUDA_MAINPiS_S_S_iiii) ;  /* 0xffffffd406c87950 */ /* 0x001fea0003c3ffff */
        .type           $_Z9CUDA_MAINPiS_S_S_iiii$__internal_trig_reduction_slowpathd,@function
        .size           $_Z9CUDA_MAINPiS_S_S_iiii$__internal_trig_reduction_slowpathd,(.L_x_42 - $_Z9CUDA_MAINPiS_S_S_iiii$__internal_trig_reduction_slowpathd)
$_Z9CUDA_MAINPiS_S_S_iiii$__internal_trig_reduction_slowpathd:
[----:B------:R-:W-:Y:S01]  /*28e0*/  SHF.R.U32.HI R35, RZ, 0x14, R15 ;  /* 0x00000014ff237819 */ /* 0x000fe2000001160f */
[----:B------:R-:W-:-:S03]  /*28f0*/  IMAD.MOV.U32 R8, RZ, RZ, RZ ;  /* 0x000000ffff087224 */ /* 0x000fc600078e00ff */
[----:B------:R-:W-:-:S04]  /*2900*/  LOP3.LUT R3, R35, 0x7ff, RZ, 0xc0, !PT ;  /* 0x000007ff23037812 */ /* 0x000fc800078ec0ff */
[----:B------:R-:W-:-:S13]  /*2910*/  ISETP.NE.AND P3, PT, R3, 0x7ff, PT ;  /* 0x000007ff0300780c */ /* 0x000fda0003f65270 */
[----:B------:R-:W-:Y:S05]  /*2920*/  @!P3 BRA `(.L_x_33) ;  /* 0x000000080048b947 */ /* 0x000fea0003800000 */
[----:B------:R-:W-:Y:S01]  /*2930*/  VIADD R3, R3, 0xfffffc00 ;  /* 0xfffffc0003037836 */ /* 0x000fe20000000000 */
[----:B------:R-:W-:Y:S01]  /*2940*/  BSSY.RECONVERGENT B2, `(.L_x_34) ;  /* 0x000002f000027945 */ /* 0x000fe20003800200 */
[----:B------:R-:W-:-:S03]  /*2950*/  CS2R R8, SRZ ;  /* 0x0000000000087805 */ /* 0x000fc6000001ff00 */
[----:B------:R-:W-:Y:S02]  /*2960*/  SHF.R.U32.HI R2, RZ, 0x6, R3 ;  /* 0x00000006ff027819 */ /* 0x000fe40000011603 */
[----:B------:R-:W-:Y:S02]  /*2970*/  ISETP.GE.U32.AND P3, PT, R3, 0x80, PT ;  /* 0x000000800300780c */ /* 0x000fe40003f66070 */
[C---:B------:R-:W-:Y:S02]  /*2980*/  IADD3 R5, PT, PT, -R2.reuse, 0x13, RZ ;  /* 0x0000001302057810 */ /* 0x040fe40007ffe1ff */
[----:B------:R-:W-:Y:S02]  /*2990*/  IADD3 R3, PT, PT, -R2, 0xf, RZ ;  /* 0x0000000f02037810 */ /* 0x000fe40007ffe1ff */
[----:B------:R-:W-:-:S04]  /*29a0*/  SEL R5, R5, 0x12, P3 ;  /* 0x0000001205057807 */ /* 0x000fc80001800000 */
[----:B------:R-:W-:-:S13]  /*29b0*/  ISETP.GE.AND P3, PT, R3, R5, PT ;  /* 0x000000050300720c */ /* 0x000fda0003f66270 */
[----:B------:R-:W-:Y:S05]  /*29c0*/  @P3 BRA `(.L_x_35) ;  /* 0x0000000000983947 */ /* 0x000fea0003800000 */
[----:B------:R-:W0:Y:S01]  /*29d0*/  LDC.64 R38, c[0x0][0x358] ;  /* 0x0000d600ff267b82 */ /* 0x000e220000000a00 */
[C---:B------:R-:W-:Y:S01]  /*29e0*/  SHF.L.U64.HI R7, R4.reuse, 0xb, R15 ;  /* 0x0000000b04077819 */ /* 0x040fe2000001020f */
[----:B------:R-:W-:Y:S01]  /*29f0*/  BSSY.RECONVERGENT B3, `(.L_x_36) ;  /* 0x0000022000037945 */ /* 0x000fe20003800200 */
[----:B------:R-:W-:Y:S01]  /*2a00*/  IMAD.SHL.U32 R4, R4, 0x800, RZ ;  /* 0x0000080004047824 */ /* 0x000fe200078e00ff */
[----:B------:R-:W-:Y:S01]  /*2a10*/  IADD3 R12, PT, PT, RZ, -R2, -R5 ;  /* 0x80000002ff0c7210 */ /* 0x000fe20007ffe805 */
[----:B------:R-:W-:Y:S01]  /*2a20*/  IMAD.MOV.U32 R6, RZ, RZ, RZ ;  /* 0x000000ffff067224 */ /* 0x000fe200078e00ff */
[----:B------:R-:W-:Y:S02]  /*2a30*/  CS2R R8, SRZ ;  /* 0x0000000000087805 */ /* 0x000fe4000001ff00 */
[----:B------:R-:W-:-:S07]  /*2a40*/  LOP3.LUT R7, R7, 0x80000000, RZ, 0xfc, !PT ;  /* 0x8000000007077812 */ /* 0x000fce00078efcff */
.L_x_37:
[----:B------:R-:W1:Y:S01]  /*2a50*/  LDC.64 R10, c[0x4][RZ] ;  /* 0x01000000ff0a7b82 */ /* 0x000e620000000a00 */
[----:B0-----:R-:W-:Y:S02]  /*2a60*/  R2UR UR6, R38 ;  /* 0x00000000260672ca */ /* 0x001fe400000e0000 */
[----:B------:R-:W-:Y:S01]  /*2a70*/  R2UR UR7, R39 ;  /* 0x00000000270772ca */ /* 0x000fe200000e0000 */
[----:B-1----:R-:W-:-:S12]  /*2a80*/  IMAD.WIDE R10, R3, 0x8, R10 ;  /* 0x00000008030a7825 */ /* 0x002fd800078e020a */
[----:B------:R-:W2:Y:S01]  /*2a90*/  LDG.E.64.CONSTANT R10, desc[UR6][R10.64] ;  /* 0x000000060a0a7981 */ /* 0x000ea2000c1e9b00 */
[----:B------:R-:W-:Y:S02]  /*2aa0*/  IMAD.MOV.U32 R40, RZ, RZ, R8 ;  /* 0x000000ffff287224 */ /* 0x000fe400078e0008 */
[----:B------:R-:W-:Y:S02]  /*2ab0*/  IMAD.MOV.U32 R41, RZ, RZ, R9 ;  /* 0x000000ffff297224 */ /* 0x000fe400078e0009 */
[----:B------:R-:W-:Y:S02]  /*2ac0*/  IMAD R13, R6, 0x8, R1 ;  /* 0x00000008060d7824 */ /* 0x000fe400078e0201 */
[----:B------:R-:W-:Y:S02]  /*2ad0*/  VIADD R12, R12, 0x1 ;  /* 0x000000010c0c7836 */ /* 0x000fe40000000000 */
[----:B------:R-:W-:Y:S02]  /*2ae0*/  VIADD R6, R6, 0x1 ;  /* 0x0000000106067836 */ /* 0x000fe40000000000 */
[----:B------:R-:W-:-:S02]  /*2af0*/  VIADD R3, R3, 0x1 ;  /* 0x0000000103037836 */ /* 0x000fc40000000000 */
[----:B--2---:R-:W-:-:S04]  /*2b00*/  IMAD.WIDE.U32 R40, P5, R10, R4, R40 ;  /* 0x000000040a287225 */ /* 0x004fc800078a0028 */
[----:B------:R-:W-:Y:S02]  /*2b10*/  IMAD R9, R10, R7, RZ ;  /* 0x000000070a097224 */ /* 0x000fe400078e02ff */
[----:B------:R-:W-:-:S03]  /*2b20*/  IMAD R8, R11, R4, RZ ;  /* 0x000000040b087224 */ /* 0x000fc600078e02ff */
[----:B------:R-:W-:-:S04]  /*2b30*/  IADD3 R9, P3, PT, R9, R41, RZ ;  /* 0x0000002909097210 */ /* 0x000fc80007f7e0ff */
[----:B------:R-:W-:Y:S01]  /*2b40*/  IADD3 R41, P4, PT, R8, R9, RZ ;  /* 0x0000000908297210 */ /* 0x000fe20007f9e0ff */
[----:B------:R-:W-:-:S04]  /*2b50*/  IMAD.HI.U32 R9, R10, R7, RZ ;  /* 0x000000070a097227 */ /* 0x000fc800078e00ff */
[C---:B------:R-:W-:Y:S01]  /*2b60*/  IMAD.HI.U32 R8, R11.reuse, R4, RZ ;  /* 0x000000040b087227 */ /* 0x040fe200078e00ff */
[----:B------:R1:W-:Y:S03]  /*2b70*/  STL.64 [R13], R40 ;  /* 0x000000280d007387 */ /* 0x0003e60000100a00 */
[----:B------:R-:W-:Y:S02]  /*2b80*/  IMAD.X R9, RZ, RZ, R9, P5 ;  /* 0x000000ffff097224 */ /* 0x000fe400028e0609 */
[----:B------:R-:W-:-:S03]  /*2b90*/  IMAD.HI.U32 R10, R11, R7, RZ ;  /* 0x000000070b0a7227 */ /* 0x000fc600078e00ff */
[----:B------:R-:W-:Y:S01]  /*2ba0*/  IADD3.X R8, P3, PT, R8, R9, RZ, P3, !PT ;  /* 0x0000000908087210 */ /* 0x000fe20001f7e4ff */
[----:B------:R-:W-:-:S04]  /*2bb0*/  IMAD R11, R11, R7, RZ ;  /* 0x000000070b0b7224 */ /* 0x000fc800078e02ff */
[----:B------:R-:W-:Y:S01]  /*2bc0*/  IMAD.X R9, RZ, RZ, R10, P3 ;  /* 0x000000ffff097224 */ /* 0x000fe200018e060a */
[----:B------:R-:W-:Y:S02]  /*2bd0*/  ISETP.NE.AND P3, PT, R12, -0xf, PT ;  /* 0xfffffff10c00780c */ /* 0x000fe40003f65270 */
[----:B------:R-:W-:-:S05]  /*2be0*/  IADD3.X R8, P4, PT, R11, R8, RZ, P4, !PT ;  /* 0x000000080b087210 */ /* 0x000fca000279e4ff */
[----:B------:R-:W-:-:S06]  /*2bf0*/  IMAD.X R9, RZ, RZ, R9, P4 ;  /* 0x000000ffff097224 */ /* 0x000fcc00020e0609 */
[----:B-1----:R-:W-:Y:S05]  /*2c00*/  @P3 BRA `(.L_x_37) ;  /* 0xfffffffc00903947 */ /* 0x002fea000383ffff */
[----:B------:R-:W-:Y:S05]  /*2c10*/  BSYNC.RECONVERGENT B3 ;  /* 0x0000000000037941 */ /* 0x000fea0003800200 */
.L_x_36:
[----:B------:R-:W-:-:S07]  /*2c20*/  IMAD.MOV.U32 R3, RZ, RZ, R5 ;  /* 0x000000ffff037224 */ /* 0x000fce00078e0005 */
.L_x_35:
[----:B------:R-:W-:Y:S05]  /*2c30*/  BSYNC.RECONVERGENT B2 ;  /* 0x0000000000027941 */ /* 0x000fea0003800200 */
.L_x_34:
[----:B------:R-:W-:Y:S01]  /*2c40*/  LOP3.LUT P3, R35, R35, 0x3f, RZ, 0xc0, !PT ;  /* 0x0000003f23237812 */ /* 0x000fe2000786c0ff */
[----:B------:R-:W-:-:S04]  /*2c50*/  IMAD.IADD R2, R2, 0x1, R3 ;  /* 0x0000000102027824 */ /* 0x000fc800078e0203 */
[----:B------:R-:W-:-:S05]  /*2c60*/  IMAD.U32 R39, R2, 0x8, R1 ;  /* 0x0000000802277824 */ /* 0x000fca00078e0001 */
[----:B------:R0:W-:Y:S04]  /*2c70*/  STL.64 [R39+-0x78], R8 ;  /* 0xffff880827007387 */ /* 0x0001e80000100a00 */
[----:B------:R-:W2:Y:S04]  /*2c80*/  @P3 LDL.64 R10, [R1+0x8] ;  /* 0x00000800010a3983 */ /* 0x000ea80000100a00 */
[----:B------:R-:W3:Y:S04]  /*2c90*/  LDL.64 R2, [R1+0x10] ;  /* 0x0000100001027983 */ /* 0x000ee80000100a00 */
[----:B------:R-:W4:Y:S01]  /*2ca0*/  LDL.64 R4, [R1+0x18] ;  /* 0x0000180001047983 */ /* 0x000f220000100a00 */
[----:B------:R-:W-:Y:S01]  /*2cb0*/  @P3 LOP3.LUT R7, R35, 0x3f, RZ, 0x3c, !PT ;  /* 0x0000003f23073812 */ /* 0x000fe200078e3cff */
[----:B------:R-:W-:Y:S01]  /*2cc0*/  BSSY.RECONVERGENT B2, `(.L_x_38) ;  /* 0x0000034000027945 */ /* 0x000fe20003800200 */
[----:B--2---:R-:W-:-:S02]  /*2cd0*/  @P3 SHF.R.U64 R12, R10, 0x1, R11 ;  /* 0x000000010a0c3819 */ /* 0x004fc4000000120b */
[----:B------:R-:W-:Y:S02]  /*2ce0*/  @P3 SHF.R.U32.HI R10, RZ, 0x1, R11 ;  /* 0x00000001ff0a3819 */ /* 0x000fe4000001160b */
[--C-:B---3--:R-:W-:Y:S02]  /*2cf0*/  @P3 SHF.R.U32.HI R6, RZ, 0x1, R3.reuse ;  /* 0x00000001ff063819 */ /* 0x108fe40000011603 */
[C-C-:B------:R-:W-:Y:S02]  /*2d00*/  @P3 SHF.R.U64 R13, R2.reuse, 0x1, R3.reuse ;  /* 0x00000001020d3819 */ /* 0x140fe40000001203 */
[----:B------:R-:W-:Y:S02]  /*2d10*/  @P3 SHF.L.U32 R11, R2, R35, RZ ;  /* 0x00000023020b3219 */ /* 0x000fe400000006ff */
[----:B------:R-:W-:Y:S02]  /*2d20*/  @P3 SHF.R.U64 R12, R12, R7, R10 ;  /* 0x000000070c0c3219 */ /* 0x000fe4000000120a */
[----:B0-----:R-:W-:-:S02]  /*2d30*/  @P3 SHF.L.U64.HI R9, R2, R35, R3 ;  /* 0x0000002302093219 */ /* 0x001fc40000010203 */
[----:B------:R-:W-:Y:S02]  /*2d40*/  @P3 SHF.R.U32.HI R10, RZ, R7, R10 ;  /* 0x00000007ff0a3219 */ /* 0x000fe4000001160a */
[C---:B----4-:R-:W-:Y:S02]  /*2d50*/  @P3 SHF.L.U32 R8, R4.reuse, R35, RZ ;  /* 0x0000002304083219 */ /* 0x050fe400000006ff */
[----:B------:R-:W-:Y:S02]  /*2d60*/  @P3 SHF.R.U64 R13, R13, R7, R6 ;  /* 0x000000070d0d3219 */ /* 0x000fe40000001206 */
[----:B------:R-:W-:Y:S02]  /*2d70*/  @P3 LOP3.LUT R2, R11, R12, RZ, 0xfc, !PT ;  /* 0x0000000c0b023212 */ /* 0x000fe400078efcff */
[----:B------:R-:W-:Y:S02]  /*2d80*/  @P3 LOP3.LUT R3, R9, R10, RZ, 0xfc, !PT ;  /* 0x0000000a09033212 */ /* 0x000fe400078efcff */
[----:B------:R-:W-:-:S02]  /*2d90*/  @P3 SHF.L.U64.HI R35, R4, R35, R5 ;  /* 0x0000002304233219 */ /* 0x000fc40000010205 */
[----:B------:R-:W-:Y:S02]  /*2da0*/  @P3 LOP3.LUT R4, R8, R13, RZ, 0xfc, !PT ;  /* 0x0000000d08043212 */ /* 0x000fe400078efcff */
[----:B------:R-:W-:Y:S01]  /*2db0*/  @P3 SHF.R.U32.HI R8, RZ, R7, R6 ;  /* 0x00000007ff083219 */ /* 0x000fe20000011606 */
[C---:B------:R-:W-:Y:S01]  /*2dc0*/  IMAD.SHL.U32 R6, R2.reuse, 0x4, RZ ;  /* 0x0000000402067824 */ /* 0x040fe200078e00ff */
[----:B------:R-:W-:Y:S02]  /*2dd0*/  SHF.L.U64.HI R2, R2, 0x2, R3 ;  /* 0x0000000202027819 */ /* 0x000fe40000010203 */
[----:B------:R-:W-:Y:S02]  /*2de0*/  @P3 LOP3.LUT R5, R35, R8, RZ, 0xfc, !PT ;  /* 0x0000000823053212 */ /* 0x000fe400078efcff */
[----:B------:R-:W-:Y:S02]  /*2df0*/  SHF.L.W.U32.HI R3, R3, 0x2, R4 ;  /* 0x0000000203037819 */ /* 0x000fe40000010e04 */
[----:B------:R-:W-:-:S02]  /*2e00*/  IADD3 RZ, P3, PT, RZ, -R6, RZ ;  /* 0x80000006ffff7210 */ /* 0x000fc40007f7e0ff */
[----:B------:R-:W-:Y:S02]  /*2e10*/  LOP3.LUT R7, RZ, R2, RZ, 0x33, !PT ;  /* 0x00000002ff077212 */ /* 0x000fe400078e33ff */
[----:B------:R-:W-:Y:S02]  /*2e20*/  SHF.L.W.U32.HI R8, R4, 0x2, R5 ;  /* 0x0000000204087819 */ /* 0x000fe40000010e05 */
[----:B------:R-:W-:Y:S02]  /*2e30*/  LOP3.LUT R10, RZ, R3, RZ, 0x33, !PT ;  /* 0x00000003ff0a7212 */ /* 0x000fe400078e33ff */
[----:B------:R-:W-:Y:S02]  /*2e40*/  IADD3.X R7, P3, PT, RZ, R7, RZ, P3, !PT ;  /* 0x00000007ff077210 */ /* 0x000fe40001f7e4ff */
[----:B------:R-:W-:Y:S02]  /*2e50*/  LOP3.LUT R4, RZ, R8, RZ, 0x33, !PT ;  /* 0x00000008ff047212 */ /* 0x000fe400078e33ff */
[----:B------:R-:W-:-:S02]  /*2e60*/  IADD3.X R10, P4, PT, RZ, R10, RZ, P3, !PT ;  /* 0x0000000aff0a7210 */ /* 0x000fc40001f9e4ff */
[----:B------:R-:W-:-:S03]  /*2e70*/  ISETP.GT.U32.AND P5, PT, R3, -0x1, PT ;  /* 0xffffffff0300780c */ /* 0x000fc60003fa4070 */
[----:B------:R-:W-:Y:S01]  /*2e80*/  IMAD.X R9, RZ, RZ, R4, P4 ;  /* 0x000000ffff097224 */ /* 0x000fe200020e0604 */
[----:B------:R-:W-:-:S04]  /*2e90*/  ISETP.GT.AND.EX P3, PT, R8, -0x1, PT, P5 ;  /* 0xffffffff0800780c */ /* 0x000fc80003f64350 */
[----:B------:R-:W-:Y:S02]  /*2ea0*/  SEL R4, R8, R9, P3 ;  /* 0x0000000908047207 */ /* 0x000fe40001800000 */
[----:B------:R-:W-:Y:S02]  /*2eb0*/  SEL R3, R3, R10, P3 ;  /* 0x0000000a03037207 */ /* 0x000fe40001800000 */
[----:B------:R-:W-:Y:S02]  /*2ec0*/  ISETP.NE.U32.AND P4, PT, R4, RZ, PT ;  /* 0x000000ff0400720c */ /* 0x000fe40003f85070 */
[----:B------:R-:W-:Y:S02]  /*2ed0*/  SEL R7, R2, R7, P3 ;  /* 0x0000000702077207 */ /* 0x000fe40001800000 */
[----:B------:R-:W-:Y:S01]  /*2ee0*/  SEL R11, R3, R4, !P4 ;  /* 0x00000004030b7207 */ /* 0x000fe20006000000 */
[----:B------:R-:W-:-:S05]  /*2ef0*/  @!P3 IMAD.MOV R6, RZ, RZ, -R6 ;  /* 0x000000ffff06b224 */ /* 0x000fca00078e0a06 */
[----:B------:R-:W0:Y:S02]  /*2f00*/  FLO.U32 R11, R11 ;  /* 0x0000000b000b7300 */ /* 0x000e2400000e0000 */
[C---:B0-----:R-:W-:Y:S02]  /*2f10*/  IADD3 R10, PT, PT, -R11.reuse, 0x1f, RZ ;  /* 0x0000001f0b0a7810 */ /* 0x041fe40007ffe1ff */
[----:B------:R-:W-:-:S03]  /*2f20*/  IADD3 R9, PT, PT, -R11, 0x3f, RZ ;  /* 0x0000003f0b097810 */ /* 0x000fc60007ffe1ff */
[----:B------:R-:W-:-:S05]  /*2f30*/  @P4 IMAD.MOV R9, RZ, RZ, R10 ;  /* 0x000000ffff094224 */ /* 0x000fca00078e020a */
[----:B------:R-:W-:-:S13]  /*2f40*/  ISETP.NE.AND P4, PT, R9, RZ, PT ;  /* 0x000000ff0900720c */ /* 0x000fda0003f85270 */
[----:B------:R-:W-:Y:S05]  /*2f50*/  @!P4 BRA `(.L_x_39) ;  /* 0x000000000028c947 */ /* 0x000fea0003800000 */
[----:B------:R-:W-:Y:S02]  /*2f60*/  LOP3.LUT R2, R9, 0x3f, RZ, 0xc0, !PT ;  /* 0x0000003f09027812 */ /* 0x000fe400078ec0ff */
[--C-:B------:R-:W-:Y:S02]  /*2f70*/  SHF.R.U64 R6, R6, 0x1, R7.reuse ;  /* 0x0000000106067819 */ /* 0x100fe40000001207 */
[CC--:B------:R-:W-:Y:S02]  /*2f80*/  SHF.L.U64.HI R4, R3.reuse, R2.reuse, R4 ;  /* 0x0000000203047219 */ /* 0x0c0fe40000010204 */
[----:B------:R-:W-:Y:S02]  /*2f90*/  SHF.L.U32 R3, R3, R2, RZ ;  /* 0x0000000203037219 */ /* 0x000fe400000006ff */
[----:B------:R-:W-:Y:S02]  /*2fa0*/  SHF.R.U32.HI R2, RZ, 0x1, R7 ;  /* 0x00000001ff027819 */ /* 0x000fe40000011607 */
[----:B------:R-:W-:-:S04]  /*2fb0*/  LOP3.LUT R7, R9, 0x3f, RZ, 0xc, !PT ;  /* 0x0000003f09077812 */ /* 0x000fc800078e0cff */
[-CC-:B------:R-:W-:Y:S02]  /*2fc0*/  SHF.R.U64 R6, R6, R7.reuse, R2.reuse ;  /* 0x0000000706067219 */ /* 0x180fe40000001202 */
[----:B------:R-:W-:Y:S02]  /*2fd0*/  SHF.R.U32.HI R7, RZ, R7, R2 ;  /* 0x00000007ff077219 */ /* 0x000fe40000011602 */
[----:B------:R-:W-:Y:S02]  /*2fe0*/  LOP3.LUT R3, R3, R6, RZ, 0xfc, !PT ;  /* 0x0000000603037212 */ /* 0x000fe400078efcff */
[----:B------:R-:W-:-:S07]  /*2ff0*/  LOP3.LUT R4, R4, R7, RZ, 0xfc, !PT ;  /* 0x0000000704047212 */ /* 0x000fce00078efcff */
.L_x_39:
[----:B------:R-:W-:Y:S05]  /*3000*/  BSYNC.RECONVERGENT B2 ;  /* 0x0000000000027941 */ /* 0x000fea0003800200 */
.L_x_38:
[----:B------:R-:W-:Y:S01]  /*3010*/  IMAD.WIDE.U32 R6, R3, 0x2168c235, RZ ;  /* 0x2168c23503067825 */ /* 0x000fe200078e00ff */
[----:B------:R-:W-:-:S03]  /*3020*/  SHF.R.U32.HI R5, RZ, 0x1e, R5 ;  /* 0x0000001eff057819 */ /* 0x000fc60000011605 */
[----:B------:R-:W-:Y:S01]  /*3030*/  IMAD.MOV.U32 R10, RZ, RZ, R7 ;  /* 0x000000ffff0a7224 */ /* 0x000fe200078e0007 */
[----:B------:R-:W-:Y:S01]  /*3040*/  IADD3 RZ, P4, PT, R6, R6, RZ ;  /* 0x0000000606ff7210 */ /* 0x000fe20007f9e0ff */
[----:B------:R-:W-:Y:S01]  /*3050*/  IMAD.MOV.U32 R11, RZ, RZ, RZ ;  /* 0x000000ffff0b7224 */ /* 0x000fe200078e00ff */
[----:B------:R-:W-:Y:S01]  /*3060*/  LEA.HI R8, R8, R5, RZ, 0x1 ;  /* 0x0000000508087211 */ /* 0x000fe200078f08ff */
[----:B------:R-:W-:-:S04]  /*3070*/  IMAD.HI.U32 R7, R4, -0x36f0255e, RZ ;  /* 0xc90fdaa204077827 */ /* 0x000fc800078e00ff */
[----:B------:R-:W-:-:S04]  /*3080*/  IMAD.WIDE.U32 R2, R3, -0x36f0255e, R10 ;  /* 0xc90fdaa203027825 */ /* 0x000fc800078e000a */
[C---:B------:R-:W-:Y:S02]  /*3090*/  IMAD R11, R4.reuse, -0x36f0255e, RZ ;  /* 0xc90fdaa2040b7824 */ /* 0x040fe400078e02ff */
[----:B------:R-:W-:-:S04]  /*30a0*/  IMAD.WIDE.U32 R2, P5, R4, 0x2168c235, R2 ;  /* 0x2168c23504027825 */ /* 0x000fc800078a0002 */
[----:B------:R-:W-:Y:S01]  /*30b0*/  IMAD.X R7, RZ, RZ, R7, P5 ;  /* 0x000000ffff077224 */ /* 0x000fe200028e0607 */
[----:B------:R-:W-:Y:S02]  /*30c0*/  IADD3 R11, P5, PT, R11, R3, RZ ;  /* 0x000000030b0b7210 */ /* 0x000fe40007fbe0ff */
[----:B------:R-:W-:Y:S02]  /*30d0*/  IADD3.X RZ, P4, PT, R2, R2, RZ, P4, !PT ;  /* 0x0000000202ff7210 */ /* 0x000fe4000279e4ff */
[C---:B------:R-:W-:Y:S01]  /*30e0*/  ISETP.GT.U32.AND P6, PT, R11.reuse, RZ, PT ;  /* 0x000000ff0b00720c */ /* 0x040fe20003fc4070 */
[----:B------:R-:W-:Y:S01]  /*30f0*/  IMAD.X R7, RZ, RZ, R7, P5 ;  /* 0x000000ffff077224 */ /* 0x000fe200028e0607 */
[----:B------:R-:W-:-:S04]  /*3100*/  IADD3.X R2, P5, PT, R11, R11, RZ, P4, !PT ;  /* 0x0000000b0b027210 */ /* 0x000fc800027be4ff */
[C---:B------:R-:W-:Y:S01]  /*3110*/  ISETP.GT.AND.EX P4, PT, R7.reuse, RZ, PT, P6 ;  /* 0x000000ff0700720c */ /* 0x040fe20003f84360 */
[----:B------:R-:W-:-:S03]  /*3120*/  IMAD.X R4, R7, 0x1, R7, P5 ;  /* 0x0000000107047824 */ /* 0x000fc600028e0607 */
[----:B------:R-:W-:Y:S02]  /*3130*/  SEL R2, R2, R11, P4 ;  /* 0x0000000b02027207 */ /* 0x000fe40002000000 */
[----:B------:R-:W-:Y:S02]  /*3140*/  SEL R4, R4, R7, P4 ;  /* 0x0000000704047207 */ /* 0x000fe40002000000 */
[----:B------:R-:W-:-:S05]  /*3150*/  IADD3 R3, P5, PT, R2, 0x1, RZ ;  /* 0x0000000102037810 */ /* 0x000fca0007fbe0ff */
[----:B------:R-:W-:Y:S01]  /*3160*/  IMAD.X R2, RZ, RZ, R4, P5 ;  /* 0x000000ffff027224 */ /* 0x000fe200028e0604 */
[----:B------:R-:W-:Y:S02]  /*3170*/  SEL R4, RZ, 0xffffffff, !P4 ;  /* 0xffffffffff047807 */ /* 0x000fe40006000000 */
[----:B------:R-:W-:Y:S02]  /*3180*/  LOP3.LUT P4, R15, R15, 0x80000000, RZ, 0xc0, !PT ;  /* 0x800000000f0f7812 */ /* 0x000fe4000788c0ff */
[----:B------:R-:W-:Y:S01]  /*3190*/  SHF.R.U64 R3, R3, 0xa, R2 ;  /* 0x0000000a03037819 */ /* 0x000fe20000001202 */
[----:B------:R-:W-:Y:S01]  /*31a0*/  IMAD.IADD R9, R4, 0x1, -R9 ;  /* 0x0000000104097824 */ /* 0x000fe200078e0a09 */
[----:B------:R-:W-:Y:S02]  /*31b0*/  @!P3 LOP3.LUT R15, R15, 0x80000000, RZ, 0x3c, !PT ;  /* 0x800000000f0fb812 */ /* 0x000fe400078e3cff */
[----:B------:R-:W-:-:S04]  /*31c0*/  IADD3 R3, P5, PT, R3, 0x1, RZ ;  /* 0x0000000103037810 */ /* 0x000fc80007fbe0ff */
[----:B------:R-:W-:-:S03]  /*31d0*/  LEA.HI.X R2, R2, RZ, RZ, 0x16, P5 ;  /* 0x000000ff02027211 */ /* 0x000fc600028fb4ff */
[----:B------:R-:W-:Y:S01]  /*31e0*/  @P4 IMAD.MOV R8, RZ, RZ, -R8 ;  /* 0x000000ffff084224 */ /* 0x000fe200078e0a08 */
[--C-:B------:R-:W-:Y:S01]  /*31f0*/  SHF.R.U64 R4, R3, 0x1, R2.reuse ;  /* 0x0000000103047819 */ /* 0x100fe20000001202 */
[----:B------:R-:W-:Y:S01]  /*3200*/  IMAD.SHL.U32 R3, R9, 0x100000, RZ ;  /* 0x0010000009037824 */ /* 0x000fe200078e00ff */
[----:B------:R-:W-:Y:S02]  /*3210*/  SHF.R.U32.HI R2, RZ, 0x1, R2 ;  /* 0x00000001ff027819 */ /* 0x000fe40000011602 */
[----:B------:R-:W-:-:S04]  /*3220*/  IADD3 R4, P5, P6, RZ, RZ, R4 ;  /* 0x000000ffff047210 */ /* 0x000fc80007ebe004 */
[----:B------:R-:W-:-:S04]  /*3230*/  IADD3.X R2, PT, PT, R3, 0x3fe00000, R2, P5, P6 ;  /* 0x3fe0000003027810 */ /* 0x000fc80002fec402 */
[----:B------:R-:W-:-:S07]  /*3240*/  LOP3.LUT R15, R2, R15, RZ, 0xfc, !PT ;  /* 0x0000000f020f7212 */ /* 0x000fce00078efcff */
.L_x_33:
[----:B------:R-:W-:Y:S02]  /*3250*/  IMAD.MOV.U32 R5, RZ, RZ, R15 ;  /* 0x000000ffff057224 */ /* 0x000fe400078e000f */
[----:B------:R-:W-:Y:S02]  /*3260*/  IMAD.MOV.U32 R15, RZ, RZ, 0x0 ;  /* 0x00000000ff0f7424 */ /* 0x000fe400078e00ff */
[----:B------:R-:W-:Y:S02]  /*3270*/  IMAD.MOV.U32 R2, RZ, RZ, R8 ;  /* 0x000000ffff027224 */ /* 0x000fe400078e0008 */
[----:B------:R-:W-:Y:S05]  /*3280*/  RET.REL.NODEC R14 `(_Z9CUDA_MAINPiS_S_S_iiii) ;  /* 0xffffffcc0e5c7950 */ /* 0x000fea0003c3ffff */
.L_x_40:
[----:B------:R-:W-:-:S00]  /*3290*/  BRA `(.L_x_40) ;  /* 0xfffffffc00fc7947 */ /* 0x000fc0000383ffff */
[----:B------:R-:W-:-:S00]  /*32a0*/  NOP ;  /* 0x0000000000007918 */ /* 0x000fc00000000000 */
        /* <DEDUP_REMOVED lines=13> */
.L_x_42:


//--------------------- .nv.global.init           --------------------------
	.section	.nv.global.init,"aw",@progbits
	.align	16
.nv.global.init:
	.type		__cudart_sin_cos_coeffs,@object
	.size		__cudart_sin_cos_coeffs,(__cudart_i2opi_d - __cudart_sin_cos_coeffs)
__cudart_sin_cos_coeffs:
        /*0000*/ 	.byte	0x46, 0xd2, 0xb0, 0x2c, 0xf1, 0xe5, 0x5a, 0xbe, 0x92, 0xe3, 0xac, 0x69, 0xe3, 0x1d, 0xc7, 0x3e
        /*0010*/ 	.byte	0xa1, 0x62, 0xdb, 0x19, 0xa0, 0x01, 0x2a, 0xbf, 0x18, 0x08, 0x11, 0x11, 0x11, 0x11, 0x81, 0x3f
        /*0020*/ 	.byte	0x54, 0x55, 0x55, 0x55, 0x55, 0x55, 0xc5, 0xbf, 0x00, 0x00, 0x00, 0x00, 0x00, 0x00, 0x00, 0x00
        /*0030*/ 	.byte	0x00, 0x00, 0x00, 0x00, 0x00, 0x00, 0x00, 0x00, 0x64, 0x81, 0xfd, 0x20, 0x83, 0xff, 0xa8, 0xbd
        /*0040*/ 	.byte	0x28, 0x85, 0xef, 0xc1, 0xa7, 0xee, 0x21, 0x3e, 0xd9, 0xe6, 0x06, 0x8e, 0x4f, 0x7e, 0x92, 0xbe
        /*0050*/ 	.byte	0xe9, 0xbc, 0xdd, 0x19, 0xa0, 0x01, 0xfa, 0x3e, 0x47, 0x5d, 0xc1, 0x16, 0x6c, 0xc1, 0x56, 0xbf
        /*0060*/ 	.byte	0x51, 0x55, 0x55, 0x55, 0x55, 0x55, 0xa5, 0x3f, 0x00, 0x00, 0x00, 0x00, 0x00, 0x00, 0xe0, 0xbf
        /*0070*/ 	.byte	0x00, 0x00, 0x00, 0x00, 0x00, 0x00, 0xf0, 0x3f, 0x00, 0x00, 0x00, 0x00, 0x00, 0x00, 0x00, 0x00
	.type		__cudart_i2opi_d,@object
	.size		__cudart_i2opi_d,(.L_0 - __cudart_i2opi_d)
__cudart_i2opi_d:
        /* <DEDUP_REMOVED lines=9> */
.L_0:


//--------------------- .nv.shared._Z9CUDA_MAINPiS_S_S_iiii --------------------------
	.section	.nv.shared._Z9CUDA_MAINPiS_S_S_iiii,"aw",@nobits
	.sectionflags	@""
	.align	4
.nv.shared._Z9CUDA_MAINPiS_S_S_iiii:
	.zero		2816


//--------------------- .nv.shared.reserved.0     --------------------------
	.section	.nv.shared.reserved.0,"aw",@nobits
	.weak		__nv_reservedSMEM_offset_0_alias
	.size		__nv_reservedSMEM_offset_0_alias, 0, 64
	.other		__nv_reservedSMEM_offset_0_alias,@"STO_CUDA_RESERVED_SHARED STV_DEFAULT"
__nv_reservedSMEM_offset_0_alias:
	.zero		0
	.zero		64


//--------------------- .nv.constant0._Z9CUDA_MAINPiS_S_S_iiii --------------------------
	.section	.nv.constant0._Z9CUDA_MAINPiS_S_S_iiii,"a",@progbits
	.sectionflags	@""
	.align	4
.nv.constant0._Z9CUDA_MAINPiS_S_S_iiii:
	.zero		944


//--------------------- SYMBOLS --------------------------

	.type		.nv.reservedSmem.offset0,@object
	.size		.nv.reservedSmem.offset0,0x4
	.type		.nv.reservedSmem.cap,@object
	.size		.nv.reservedSmem.cap,0x4
